	.target	sm_90a

	.elftype	@"ET_EXEC"


//--------------------- .note.nv.tkinfo           --------------------------
	.section	.note.nv.tkinfo,"",@"SHT_NOTE"
	.sectionflags	@"SHF_NOTE_NV_TKINFO"
	.tkinfo
        /*0018*/ 	.word	0x00000002
        /*0030*/ 	.string	""
        /*0030*/ 	.string	"ptxas"
        /*0030*/ 	.string	"Cuda compilation tools, release 13.0, V13.0.88"
        /*0030*/ 	.string	"Build cuda_13.0.r13.0/compiler.36424714_0"
        /*0030*/ 	.string	"-arch sm_90a -m 64 "



//--------------------- .note.nv.cuinfo           --------------------------
	.section	.note.nv.cuinfo,"",@"SHT_NOTE"
	.sectionflags	@"SHF_NOTE_NV_CUINFO"
        /*0018*/ 	.short	0x0002
        /*001a*/ 	.short	0x005a
        /*001c*/ 	.short	0x0082
	.zero		2


//--------------------- .nv.info                  --------------------------
	.section	.nv.info,"",@"SHT_CUDA_INFO"
	.align	4


	//----- nvinfo : EIATTR_REGCOUNT
	.align		4
        /*0000*/ 	.byte	0x04, 0x2f
        /*0002*/ 	.short	(.L_15 - .L_14)
	.align		4
.L_14:
        /*0004*/ 	.word	index@(_ZN7cutlass13device_kernelINS_4gemm6kernel13GemmUniversalIN4cute5tupleIJiiiiEEENS1_10collective13CollectiveMmaINS1_34MainloopSm90TmaGmmaWarpSpecializedILi4ENS5_IJNS4_1CILi1EEENSA_ILi2EEESB_EEENS1_35KernelTmaWarpSpecializedCooperativeEEENS5_IJNSA_ILi128EEESG_NSA_ILi64EEEEEENS_6half_tENS5_IJlSB_lEEESJ_SK_NS4_8TiledMMAINS4_8MMA_AtomIJNS4_4SM904GMMA26MMA_64x128x16_F32F16F16_SSILNSO_5MajorE0ELSQ_0ELNSO_7ScaleInE1ELSR_1EEEEEENS4_6LayoutINS5_IJSC_SB_SB_EEENS5_IJSB_NSA_ILi0EEESW_EEEEENS5_IJNS4_10UnderscoreESZ_SZ_EEEEENS4_23SM90_TMA_LOAD_MULTICASTENS4_14ComposedLayoutINS4_7SwizzleILi3ELi4ELi3EEENS4_18smem_ptr_flag_bitsILi16EEENSU_INS5_IJNSA_ILi8EEESH_EEENS5_IJSH_SB_EEEEEEEvNS4_8identityENS4_13SM90_TMA_LOADES1C_vS1D_EENS_8epilogue10collective6detail29Sm90TmaWarpSpecializedAdapterINS1H_15DefaultEpilogueISJ_SK_SK_NS1G_6thread17LinearCombinationISJ_Li1EffLNS1L_9ScaleType4KindE0ELNS_15FloatRoundStyleE2ESJ_EENS1_15EpilogueDefaultEEEEEvvEEEEvNT_6ParamsE)
        /*0008*/ 	.word	0x000000a8


	//----- nvinfo : EIATTR_FRAME_SIZE
	.align		4
.L_15:
        /*000c*/ 	.byte	0x04, 0x11
        /*000e*/ 	.short	(.L_17 - .L_16)
	.align		4
.L_16:
        /*0010*/ 	.word	index@(_ZN7cutlass13device_kernelINS_4gemm6kernel13GemmUniversalIN4cute5tupleIJiiiiEEENS1_10collective13CollectiveMmaINS1_34MainloopSm90TmaGmmaWarpSpecializedILi4ENS5_IJNS4_1CILi1EEENSA_ILi2EEESB_EEENS1_35KernelTmaWarpSpecializedCooperativeEEENS5_IJNSA_ILi128EEESG_NSA_ILi64EEEEEENS_6half_tENS5_IJlSB_lEEESJ_SK_NS4_8TiledMMAINS4_8MMA_AtomIJNS4_4SM904GMMA26MMA_64x128x16_F32F16F16_SSILNSO_5MajorE0ELSQ_0ELNSO_7ScaleInE1ELSR_1EEEEEENS4_6LayoutINS5_IJSC_SB_SB_EEENS5_IJSB_NSA_ILi0EEESW_EEEEENS5_IJNS4_10UnderscoreESZ_SZ_EEEEENS4_23SM90_TMA_LOAD_MULTICASTENS4_14ComposedLayoutINS4_7SwizzleILi3ELi4ELi3EEENS4_18smem_ptr_flag_bitsILi16EEENSU_INS5_IJNSA_ILi8EEESH_EEENS5_IJSH_SB_EEEEEEEvNS4_8identityENS4_13SM90_TMA_LOADES1C_vS1D_EENS_8epilogue10collective6detail29Sm90TmaWarpSpecializedAdapterINS1H_15DefaultEpilogueISJ_SK_SK_NS1G_6thread17LinearCombinationISJ_Li1EffLNS1L_9ScaleType4KindE0ELNS_15FloatRoundStyleE2ESJ_EENS1_15EpilogueDefaultEEEEEvvEEEEvNT_6ParamsE)
        /*0014*/ 	.word	0x00000000


	//----- nvinfo : EIATTR_MIN_STACK_SIZE
	.align		4
.L_17:
        /*0018*/ 	.byte	0x04, 0x12
        /*001a*/ 	.short	(.L_19 - .L_18)
	.align		4
.L_18:
        /*001c*/ 	.word	index@(_ZN7cutlass13device_kernelINS_4gemm6kernel13GemmUniversalIN4cute5tupleIJiiiiEEENS1_10collective13CollectiveMmaINS1_34MainloopSm90TmaGmmaWarpSpecializedILi4ENS5_IJNS4_1CILi1EEENSA_ILi2EEESB_EEENS1_35KernelTmaWarpSpecializedCooperativeEEENS5_IJNSA_ILi128EEESG_NSA_ILi64EEEEEENS_6half_tENS5_IJlSB_lEEESJ_SK_NS4_8TiledMMAINS4_8MMA_AtomIJNS4_4SM904GMMA26MMA_64x128x16_F32F16F16_SSILNSO_5MajorE0ELSQ_0ELNSO_7ScaleInE1ELSR_1EEEEEENS4_6LayoutINS5_IJSC_SB_SB_EEENS5_IJSB_NSA_ILi0EEESW_EEEEENS5_IJNS4_10UnderscoreESZ_SZ_EEEEENS4_23SM90_TMA_LOAD_MULTICASTENS4_14ComposedLayoutINS4_7SwizzleILi3ELi4ELi3EEENS4_18smem_ptr_flag_bitsILi16EEENSU_INS5_IJNSA_ILi8EEESH_EEENS5_IJSH_SB_EEEEEEEvNS4_8identityENS4_13SM90_TMA_LOADES1C_vS1D_EENS_8epilogue10collective6detail29Sm90TmaWarpSpecializedAdapterINS1H_15DefaultEpilogueISJ_SK_SK_NS1G_6thread17LinearCombinationISJ_Li1EffLNS1L_9ScaleType4KindE0ELNS_15FloatRoundStyleE2ESJ_EENS1_15EpilogueDefaultEEEEEvvEEEEvNT_6ParamsE)
        /*0020*/ 	.word	0x00000000
.L_19:


//--------------------- .nv.compat                --------------------------
	.section	.nv.compat,"",@"SHT_CUDA_COMPAT_INFO"
	.align	4
        /*0000*/ 	.byte	0x02, 0x09, 0x01, 0x00, 0x02, 0x02, 0x04, 0x00, 0x02, 0x05, 0x05, 0x00, 0x03, 0x07, 0x01, 0x01
        /*0010*/ 	.byte	0x02, 0x03, 0x01, 0x00, 0x02, 0x06, 0x01, 0x00, 0x04, 0x0b, 0x08, 0x00, 0x00, 0x00, 0x00, 0x00
        /*0020*/ 	.byte	0x00, 0x00, 0x00, 0x00


//--------------------- .nv.info._ZN7cutlass13device_kernelINS_4gemm6kernel13GemmUniversalIN4cute5tupleIJiiiiEEENS1_10collective13CollectiveMmaINS1_34MainloopSm90TmaGmmaWarpSpecializedILi4ENS5_IJNS4_1CILi1EEENSA_ILi2EEESB_EEENS1_35KernelTmaWarpSpecializedCooperativeEEENS5_IJNSA_ILi128EEESG_NSA_ILi64EEEEEENS_6half_tENS5_IJlSB_lEEESJ_SK_NS4_8TiledMMAINS4_8MMA_AtomIJNS4_4SM904GMMA26MMA_64x128x16_F32F16F16_SSILNSO_5MajorE0ELSQ_0ELNSO_7ScaleInE1ELSR_1EEEEEENS4_6LayoutINS5_IJSC_SB_SB_EEENS5_IJSB_NSA_ILi0EEESW_EEEEENS5_IJNS4_10UnderscoreESZ_SZ_EEEEENS4_23SM90_TMA_LOAD_MULTICASTENS4_14ComposedLayoutINS4_7SwizzleILi3ELi4ELi3EEENS4_18smem_ptr_flag_bitsILi16EEENSU_INS5_IJNSA_ILi8EEESH_EEENS5_IJSH_SB_EEEEEEEvNS4_8identityENS4_13SM90_TMA_LOADES1C_vS1D_EENS_8epilogue10collective6detail29Sm90TmaWarpSpecializedAdapterINS1H_15DefaultEpilogueISJ_SK_SK_NS1G_6thread17LinearCombinationISJ_Li1EffLNS1L_9ScaleType4KindE0ELNS_15FloatRoundStyleE2ESJ_EENS1_15EpilogueDefaultEEEEEvvEEEEvNT_6ParamsE --------------------------
	.section	.nv.info._ZN7cutlass13device_kernelINS_4gemm6kernel13GemmUniversalIN4cute5tupleIJiiiiEEENS1_10collective13CollectiveMmaINS1_34MainloopSm90TmaGmmaWarpSpecializedILi4ENS5_IJNS4_1CILi1EEENSA_ILi2EEESB_EEENS1_35KernelTmaWarpSpecializedCooperativeEEENS5_IJNSA_ILi128EEESG_NSA_ILi64EEEEEENS_6half_tENS5_IJlSB_lEEESJ_SK_NS4_8TiledMMAINS4_8MMA_AtomIJNS4_4SM904GMMA26MMA_64x128x16_F32F16F16_SSILNSO_5MajorE0ELSQ_0ELNSO_7ScaleInE1ELSR_1EEEEEENS4_6LayoutINS5_IJSC_SB_SB_EEENS5_IJSB_NSA_ILi0EEESW_EEEEENS5_IJNS4_10UnderscoreESZ_SZ_EEEEENS4_23SM90_TMA_LOAD_MULTICASTENS4_14ComposedLayoutINS4_7SwizzleILi3ELi4ELi3EEENS4_18smem_ptr_flag_bitsILi16EEENSU_INS5_IJNSA_ILi8EEESH_EEENS5_IJSH_SB_EEEEEEEvNS4_8identityENS4_13SM90_TMA_LOADES1C_vS1D_EENS_8epilogue10collective6detail29Sm90TmaWarpSpecializedAdapterINS1H_15DefaultEpilogueISJ_SK_SK_NS1G_6thread17LinearCombinationISJ_Li1EffLNS1L_9ScaleType4KindE0ELNS_15FloatRoundStyleE2ESJ_EENS1_15EpilogueDefaultEEEEEvvEEEEvNT_6ParamsE,"",@"SHT_CUDA_INFO"
	.sectionflags	@""
	.align	4


	//----- nvinfo : EIATTR_CUDA_API_VERSION
	.align		4
        /*0000*/ 	.byte	0x04, 0x37
        /*0002*/ 	.short	(.L_21 - .L_20)
.L_20:
        /*0004*/ 	.word	0x00000082


	//----- nvinfo : EIATTR_KPARAM_INFO
	.align		4
.L_21:
        /*0008*/ 	.byte	0x04, 0x17
        /*000a*/ 	.short	(.L_23 - .L_22)
.L_22:
        /*000c*/ 	.word	0x00000000
        /*0010*/ 	.short	0x0000
        /*0012*/ 	.short	0x0070
        /*0014*/ 	.byte	0x00, 0xf0, 0x01, 0x10


	//----- nvinfo : EIATTR_SPARSE_MMA_MASK
	.align		4
.L_23:
        /*0018*/ 	.byte	0x03, 0x50
        /*001a*/ 	.short	0x0000


	//----- nvinfo : EIATTR_MAXREG_COUNT
	.align		4
        /*001c*/ 	.byte	0x03, 0x1b
        /*001e*/ 	.short	0x00a8


	//----- nvinfo : EIATTR_NUM_BARRIERS
	.align		4
        /*0020*/ 	.byte	0x02, 0x4c
        /*0022*/ 	.byte	0x01
	.zero		1


	//----- nvinfo : EIATTR_EXTERNS
	.align		4
        /*0024*/ 	.byte	0x04, 0x0f
        /*0026*/ 	.short	(.L_25 - .L_24)


	//   ....[0]....
	.align		4
.L_24:
        /*0028*/ 	.word	index@(__assertfail)


	//----- nvinfo : EIATTR_MERCURY_ISA_VERSION
	.align		4
.L_25:
        /*002c*/ 	.byte	0x03, 0x5f
        /*002e*/ 	.short	0x0101


	//----- nvinfo : EIATTR_INT_WARP_WIDE_INSTR_OFFSETS
	.align		4
        /*0030*/ 	.byte	0x04, 0x31
        /*0032*/ 	.short	(.L_27 - .L_26)


	//   ....[0]....
.L_26:
        /*0034*/ 	.word	0x00000430


	//   ....[1]....
        /*0038*/ 	.word	0x00000450


	//   ....[2]....
        /*003c*/ 	.word	0x00000620


	//   ....[3]....
        /*0040*/ 	.word	0x00001e90


	//----- nvinfo : EIATTR_COOP_GROUP_MASK_REGIDS
	.align		4
.L_27:
        /*0044*/ 	.byte	0x04, 0x29
        /*0046*/ 	.short	(.L_29 - .L_28)


	//   ....[0]....
.L_28:
        /*0048*/ 	.word	0xffffffff


	//   ....[1]....
        /*004c*/ 	.word	0xffffffff


	//   ....[2]....
        /*0050*/ 	.word	0xffffffff


	//   ....[3]....
        /*0054*/ 	.word	0xffffffff


	//   ....[4]....
        /*0058*/ 	.word	0xffffffff


	//   ....[5]....
        /*005c*/ 	.word	0xffffffff


	//----- nvinfo : EIATTR_COOP_GROUP_INSTR_OFFSETS
	.align		4
.L_29:
        /*0060*/ 	.byte	0x04, 0x28
        /*0062*/ 	.short	(.L_31 - .L_30)


	//   ....[0]....
.L_30:
        /*0064*/ 	.word	0x00000060


	//   ....[1]....
        /*0068*/ 	.word	0x00000070


	//   ....[2]....
        /*006c*/ 	.word	0x00000130


	//   ....[3]....
        /*0070*/ 	.word	0x000002d0


	//   ....[4]....
        /*0074*/ 	.word	0x00000790


	//   ....[5]....
        /*0078*/ 	.word	0x00001410


	//----- nvinfo : EIATTR_REG_RECONFIG
	.align		4
.L_31:
        /*007c*/ 	.byte	0x01, 0x54
	.zero		2


	//----- nvinfo : EIATTR_SYSCALL_OFFSETS
	.align		4
        /*0080*/ 	.byte	0x04, 0x46
        /*0082*/ 	.short	(.L_33 - .L_32)


	//   ....[0]....
.L_32:
        /*0084*/ 	.word	0x00001600


	//----- nvinfo : EIATTR_MBARRIER_INSTR_OFFSETS
	.align		4
.L_33:
        /*0088*/ 	.byte	0x04, 0x39
        /*008a*/ 	.short	(.L_35 - .L_34)


	//   ....[0]....
.L_34:
        /*008c*/ 	.word	0x00000230
        /*0090*/ 	.word	0x000000ff
        /*0094*/ 	.word	0x00000000
        /*0098*/ 	.short	0x0100
        /*009a*/ 	.byte	0x08
	.zero		1


	//   ....[1]....
        /*009c*/ 	.word	0x00000240
        /*00a0*/ 	.word	0x000000ff
        /*00a4*/ 	.word	0x00000020
        /*00a8*/ 	.short	0x0100
        /*00aa*/ 	.byte	0x08
	.zero		1


	//   ....[2]....
        /*00ac*/ 	.word	0x00000250
        /*00b0*/ 	.word	0x000000ff
        /*00b4*/ 	.word	0x00000008
        /*00b8*/ 	.short	0x0100
        /*00ba*/ 	.byte	0x08
	.zero		1


	//   ....[3]....
        /*00bc*/ 	.word	0x00000260
        /*00c0*/ 	.word	0x000000ff
        /*00c4*/ 	.word	0x00000028
        /*00c8*/ 	.short	0x0100
        /*00ca*/ 	.byte	0x08
	.zero		1


	//   ....[4]....
        /*00cc*/ 	.word	0x00000270
        /*00d0*/ 	.word	0x000000ff
        /*00d4*/ 	.word	0x00000010
        /*00d8*/ 	.short	0x0100
        /*00da*/ 	.byte	0x08
	.zero		1


	//   ....[5]....
        /*00dc*/ 	.word	0x00000280
        /*00e0*/ 	.word	0x000000ff
        /*00e4*/ 	.word	0x00000030
        /*00e8*/ 	.short	0x0100
        /*00ea*/ 	.byte	0x08
	.zero		1


	//   ....[6]....
        /*00ec*/ 	.word	0x00000290
        /*00f0*/ 	.word	0x000000ff
        /*00f4*/ 	.word	0x00000018
        /*00f8*/ 	.short	0x0100
        /*00fa*/ 	.byte	0x08
	.zero		1


	//   ....[7]....
        /*00fc*/ 	.word	0x000002a0
        /*0100*/ 	.word	0x000000ff
        /*0104*/ 	.word	0x00000038
        /*0108*/ 	.short	0x0100
        /*010a*/ 	.byte	0x08
	.zero		1


	//   ....[8]....
        /*010c*/ 	.word	0x000006c0
        /*0110*/ 	.word	0x000000ff
        /*0114*/ 	.word	0x00000050
        /*0118*/ 	.short	0x0100
        /*011a*/ 	.byte	0x06
	.zero		1


	//   ....[9]....
        /*011c*/ 	.word	0x00000740
        /*0120*/ 	.word	0x000000ff
        /*0124*/ 	.word	0x00000058
        /*0128*/ 	.short	0x0100
        /*012a*/ 	.byte	0x06
	.zero		1


	//   ....[10]....
        /*012c*/ 	.word	0x000016c0
        /*0130*/ 	.word	0x00000003
        /*0134*/ 	.word	0x00000000
        /*0138*/ 	.short	0x010a
        /*013a*/ 	.byte	0x3f
	.zero		1


	//   ....[11]....
        /*013c*/ 	.word	0x00001720
        /*0140*/ 	.word	0x00000003
        /*0144*/ 	.word	0x00000000
        /*0148*/ 	.short	0x010a
        /*014a*/ 	.byte	0x3f
	.zero		1


	//   ....[12]....
        /*014c*/ 	.word	0x00001aa0
        /*0150*/ 	.word	0x00000005
        /*0154*/ 	.word	0x00000000
        /*0158*/ 	.short	0x010a
        /*015a*/ 	.byte	0x3f
	.zero		1


	//   ....[13]....
        /*015c*/ 	.word	0x00001ae0
        /*0160*/ 	.word	0x00000005
        /*0164*/ 	.word	0x00000000
        /*0168*/ 	.short	0x010a
        /*016a*/ 	.byte	0x3f
	.zero		1


	//   ....[14]....
        /*016c*/ 	.word	0x00001d40
        /*0170*/ 	.word	0x00000004
        /*0174*/ 	.word	0x00000000
        /*0178*/ 	.short	0x0101
        /*017a*/ 	.byte	0x3f
	.zero		1


	//   ....[15]....
        /*017c*/ 	.word	0x00001f00
        /*0180*/ 	.word	0x00000000
        /*0184*/ 	.word	0x00000000
        /*0188*/ 	.short	0x0101
        /*018a*/ 	.byte	0x3f
	.zero		1


	//   ....[16]....
        /*018c*/ 	.word	0x00006fb0
        /*0190*/ 	.word	0x00000014
        /*0194*/ 	.word	0x00000020
        /*0198*/ 	.short	0x010a
        /*019a*/ 	.byte	0x3f
	.zero		1


	//   ....[17]....
        /*019c*/ 	.word	0x00007370
        /*01a0*/ 	.word	0x00000006
        /*01a4*/ 	.word	0x00000058
        /*01a8*/ 	.short	0x0101
        /*01aa*/ 	.byte	0x3f
	.zero		1


	//   ....[18]....
        /*01ac*/ 	.word	0x00007a90
        /*01b0*/ 	.word	0x00000007
        /*01b4*/ 	.word	0x00000000
        /*01b8*/ 	.short	0x010a
        /*01ba*/ 	.byte	0x3f
	.zero		1


	//   ....[19]....
        /*01bc*/ 	.word	0x00007b10
        /*01c0*/ 	.word	0x00000006
        /*01c4*/ 	.word	0x00000000
        /*01c8*/ 	.short	0x010a
        /*01ca*/ 	.byte	0x3f
	.zero		1


	//   ....[20]....
        /*01cc*/ 	.word	0x00007ba0
        /*01d0*/ 	.word	0x00000007
        /*01d4*/ 	.word	0x00000000
        /*01d8*/ 	.short	0x010a
        /*01da*/ 	.byte	0x3f
	.zero		1


	//   ....[21]....
        /*01dc*/ 	.word	0x00007c30
        /*01e0*/ 	.word	0x00000005
        /*01e4*/ 	.word	0x00000000
        /*01e8*/ 	.short	0x010a
        /*01ea*/ 	.byte	0x3f
	.zero		1


	//   ....[22]....
        /*01ec*/ 	.word	0x00007c90
        /*01f0*/ 	.word	0x00000003
        /*01f4*/ 	.word	0x00000000
        /*01f8*/ 	.short	0x010a
        /*01fa*/ 	.byte	0x3f
	.zero		1


	//   ....[23]....
        /*01fc*/ 	.word	0x00007ce0
        /*0200*/ 	.word	0x00000005
        /*0204*/ 	.word	0x00000000
        /*0208*/ 	.short	0x010a
        /*020a*/ 	.byte	0x3f
	.zero		1


	//   ....[24]....
        /*020c*/ 	.word	0x00007db0
        /*0210*/ 	.word	0x00000014
        /*0214*/ 	.word	0x00000020
        /*0218*/ 	.short	0x010a
        /*021a*/ 	.byte	0x3f
	.zero		1


	//   ....[25]....
        /*021c*/ 	.word	0x00007e80
        /*0220*/ 	.word	0x00000007
        /*0224*/ 	.word	0x00000000
        /*0228*/ 	.short	0x010a
        /*022a*/ 	.byte	0x3f
	.zero		1


	//   ....[26]....
        /*022c*/ 	.word	0x00007ed0
        /*0230*/ 	.word	0x00000006
        /*0234*/ 	.word	0x00000000
        /*0238*/ 	.short	0x010a
        /*023a*/ 	.byte	0x3f
	.zero		1


	//   ....[27]....
        /*023c*/ 	.word	0x00007f20
        /*0240*/ 	.word	0x00000007
        /*0244*/ 	.word	0x00000000
        /*0248*/ 	.short	0x010a
        /*024a*/ 	.byte	0x3f
	.zero		1


	//----- nvinfo : EIATTR_NUM_MBARRIERS
	.align		4
.L_35:
        /*024c*/ 	.byte	0x03, 0x38
        /*024e*/ 	.short	0x000a


	//----- nvinfo : EIATTR_EXIT_INSTR_OFFSETS
	.align		4
        /*0250*/ 	.byte	0x04, 0x1c
        /*0252*/ 	.short	(.L_37 - .L_36)


	//   ....[0]....
.L_36:
        /*0254*/ 	.word	0x00000960


	//   ....[1]....
        /*0258*/ 	.word	0x00001170


	//   ....[2]....
        /*025c*/ 	.word	0x00006740


	//   ....[3]....
        /*0260*/ 	.word	0x00006ca0


	//   ....[4]....
        /*0264*/ 	.word	0x00007c80


	//----- nvinfo : EIATTR_MAX_THREADS
	.align		4
.L_37:
        /*0268*/ 	.byte	0x04, 0x05
        /*026a*/ 	.short	(.L_39 - .L_38)
.L_38:
        /*026c*/ 	.word	0x00000180
        /*0270*/ 	.word	0x00000001
        /*0274*/ 	.word	0x00000001


	//----- nvinfo : EIATTR_CRS_STACK_SIZE
	.align		4
.L_39:
        /*0278*/ 	.byte	0x04, 0x1e
        /*027a*/ 	.short	(.L_41 - .L_40)
.L_40:
        /*027c*/ 	.word	0x00000000


	//----- nvinfo : EIATTR_CBANK_PARAM_SIZE
	.align		4
.L_41:
        /*0280*/ 	.byte	0x03, 0x19
        /*0282*/ 	.short	0x0470


	//----- nvinfo : EIATTR_PARAM_CBANK
	.align		4
        /*0284*/ 	.byte	0x04, 0x0a
        /*0286*/ 	.short	(.L_43 - .L_42)
	.align		4
.L_42:
        /*0288*/ 	.word	index@(.nv.constant0._ZN7cutlass13device_kernelINS_4gemm6kernel13GemmUniversalIN4cute5tupleIJiiiiEEENS1_10collective13CollectiveMmaINS1_34MainloopSm90TmaGmmaWarpSpecializedILi4ENS5_IJNS4_1CILi1EEENSA_ILi2EEESB_EEENS1_35KernelTmaWarpSpecializedCooperativeEEENS5_IJNSA_ILi128EEESG_NSA_ILi64EEEEEENS_6half_tENS5_IJlSB_lEEESJ_SK_NS4_8TiledMMAINS4_8MMA_AtomIJNS4_4SM904GMMA26MMA_64x128x16_F32F16F16_SSILNSO_5MajorE0ELSQ_0ELNSO_7ScaleInE1ELSR_1EEEEEENS4_6LayoutINS5_IJSC_SB_SB_EEENS5_IJSB_NSA_ILi0EEESW_EEEEENS5_IJNS4_10UnderscoreESZ_SZ_EEEEENS4_23SM90_TMA_LOAD_MULTICASTENS4_14ComposedLayoutINS4_7SwizzleILi3ELi4ELi3EEENS4_18smem_ptr_flag_bitsILi16EEENSU_INS5_IJNSA_ILi8EEESH_EEENS5_IJSH_SB_EEEEEEEvNS4_8identityENS4_13SM90_TMA_LOADES1C_vS1D_EENS_8epilogue10collective6detail29Sm90TmaWarpSpecializedAdapterINS1H_15DefaultEpilogueISJ_SK_SK_NS1G_6thread17LinearCombinationISJ_Li1EffLNS1L_9ScaleType4KindE0ELNS_15FloatRoundStyleE2ESJ_EENS1_15EpilogueDefaultEEEEEvvEEEEvNT_6ParamsE)
        /*028c*/ 	.short	0x0210
        /*028e*/ 	.short	0x0470


	//----- nvinfo : EIATTR_SW_WAR
	.align		4
.L_43:
        /*0290*/ 	.byte	0x04, 0x36
        /*0292*/ 	.short	(.L_45 - .L_44)
.L_44:
        /*0294*/ 	.word	0x00000008
.L_45:


//--------------------- .nv.callgraph             --------------------------
	.section	.nv.callgraph,"",@"SHT_CUDA_CALLGRAPH"
	.align	4
	.sectionentsize	8
	.align		4
        /*0000*/ 	.word	0x00000000
	.align		4
        /*0004*/ 	.word	0xffffffff
	.align		4
        /*0008*/ 	.word	index@(_ZN7cutlass13device_kernelINS_4gemm6kernel13GemmUniversalIN4cute5tupleIJiiiiEEENS1_10collective13CollectiveMmaINS1_34MainloopSm90TmaGmmaWarpSpecializedILi4ENS5_IJNS4_1CILi1EEENSA_ILi2EEESB_EEENS1_35KernelTmaWarpSpecializedCooperativeEEENS5_IJNSA_ILi128EEESG_NSA_ILi64EEEEEENS_6half_tENS5_IJlSB_lEEESJ_SK_NS4_8TiledMMAINS4_8MMA_AtomIJNS4_4SM904GMMA26MMA_64x128x16_F32F16F16_SSILNSO_5MajorE0ELSQ_0ELNSO_7ScaleInE1ELSR_1EEEEEENS4_6LayoutINS5_IJSC_SB_SB_EEENS5_IJSB_NSA_ILi0EEESW_EEEEENS5_IJNS4_10UnderscoreESZ_SZ_EEEEENS4_23SM90_TMA_LOAD_MULTICASTENS4_14ComposedLayoutINS4_7SwizzleILi3ELi4ELi3EEENS4_18smem_ptr_flag_bitsILi16EEENSU_INS5_IJNSA_ILi8EEESH_EEENS5_IJSH_SB_EEEEEEEvNS4_8identityENS4_13SM90_TMA_LOADES1C_vS1D_EENS_8epilogue10collective6detail29Sm90TmaWarpSpecializedAdapterINS1H_15DefaultEpilogueISJ_SK_SK_NS1G_6thread17LinearCombinationISJ_Li1EffLNS1L_9ScaleType4KindE0ELNS_15FloatRoundStyleE2ESJ_EENS1_15EpilogueDefaultEEEEEvvEEEEvNT_6ParamsE)
	.align		4
        /*000c*/ 	.word	index@(__assertfail)
	.align		4
        /*0010*/ 	.word	0x00000000
	.align		4
        /*0014*/ 	.word	0xfffffffe
	.align		4
        /*0018*/ 	.word	0x00000000
	.align		4
        /*001c*/ 	.word	0xfffffffd
	.align		4
        /*0020*/ 	.word	0x00000000
	.align		4
        /*0024*/ 	.word	0xfffffffc


//--------------------- .nv.constant4             --------------------------
	.section	.nv.constant4,"a",@progbits
	.align	8
	.align		8
.nv.constant4:
        /*0000*/ 	.dword	__assertfail
	.align		8
        /*0008*/ 	.dword	__unnamed_1
	.align		8
        /*0010*/ 	.dword	_ZN40_INTERNAL_d6c08209_4_k_cu_36e29ab7_363324cuda3std3__45__cpo5beginE
	.align		8
        /*0018*/ 	.dword	_ZN40_INTERNAL_d6c08209_4_k_cu_36e29ab7_363324cuda3std3__45__cpo3endE
	.align		8
        /*0020*/ 	.dword	_ZN40_INTERNAL_d6c08209_4_k_cu_36e29ab7_363324cuda3std3__45__cpo6cbeginE
	.align		8
        /*0028*/ 	.dword	_ZN40_INTERNAL_d6c08209_4_k_cu_36e29ab7_363324cuda3std3__45__cpo4cendE
	.align		8
        /*0030*/ 	.dword	_ZN40_INTERNAL_d6c08209_4_k_cu_36e29ab7_363324cuda3std3__442_GLOBAL__N__d6c08209_4_k_cu_36e29ab7_363326ignoreE
	.align		8
        /*0038*/ 	.dword	_ZN40_INTERNAL_d6c08209_4_k_cu_36e29ab7_363324cuda3std3__419piecewise_constructE
	.align		8
        /*0040*/ 	.dword	_ZN40_INTERNAL_d6c08209_4_k_cu_36e29ab7_363324cuda3std3__48in_placeE
	.align		8
        /*0048*/ 	.dword	_ZN40_INTERNAL_d6c08209_4_k_cu_36e29ab7_363324cuda3std6ranges3__45__cpo4swapE
	.align		8
        /*0050*/ 	.dword	_ZN40_INTERNAL_d6c08209_4_k_cu_36e29ab7_363324cuda3std6ranges3__45__cpo9iter_moveE
	.align		8
        /*0058*/ 	.dword	_ZN40_INTERNAL_d6c08209_4_k_cu_36e29ab7_363324cute7productE
	.align		8
        /*0060*/ 	.dword	_ZN40_INTERNAL_d6c08209_4_k_cu_36e29ab7_363324cute1_E
	.align		8
        /*0068*/ 	.dword	$str$22
	.align		8
        /*0070*/ 	.dword	$str$23


//--------------------- .text._ZN7cutlass13device_kernelINS_4gemm6kernel13GemmUniversalIN4cute5tupleIJiiiiEEENS1_10collective13CollectiveMmaINS1_34MainloopSm90TmaGmmaWarpSpecializedILi4ENS5_IJNS4_1CILi1EEENSA_ILi2EEESB_EEENS1_35KernelTmaWarpSpecializedCooperativeEEENS5_IJNSA_ILi128EEESG_NSA_ILi64EEEEEENS_6half_tENS5_IJlSB_lEEESJ_SK_NS4_8TiledMMAINS4_8MMA_AtomIJNS4_4SM904GMMA26MMA_64x128x16_F32F16F16_SSILNSO_5MajorE0ELSQ_0ELNSO_7ScaleInE1ELSR_1EEEEEENS4_6LayoutINS5_IJSC_SB_SB_EEENS5_IJSB_NSA_ILi0EEESW_EEEEENS5_IJNS4_10UnderscoreESZ_SZ_EEEEENS4_23SM90_TMA_LOAD_MULTICASTENS4_14ComposedLayoutINS4_7SwizzleILi3ELi4ELi3EEENS4_18smem_ptr_flag_bitsILi16EEENSU_INS5_IJNSA_ILi8EEESH_EEENS5_IJSH_SB_EEEEEEEvNS4_8identityENS4_13SM90_TMA_LOADES1C_vS1D_EENS_8epilogue10collective6detail29Sm90TmaWarpSpecializedAdapterINS1H_15DefaultEpilogueISJ_SK_SK_NS1G_6thread17LinearCombinationISJ_Li1EffLNS1L_9ScaleType4KindE0ELNS_15FloatRoundStyleE2ESJ_EENS1_15EpilogueDefaultEEEEEvvEEEEvNT_6ParamsE --------------------------
	.section	.text._ZN7cutlass13device_kernelINS_4gemm6kernel13GemmUniversalIN4cute5tupleIJiiiiEEENS1_10collective13CollectiveMmaINS1_34MainloopSm90TmaGmmaWarpSpecializedILi4ENS5_IJNS4_1CILi1EEENSA_ILi2EEESB_EEENS1_35KernelTmaWarpSpecializedCooperativeEEENS5_IJNSA_ILi128EEESG_NSA_ILi64EEEEEENS_6half_tENS5_IJlSB_lEEESJ_SK_NS4_8TiledMMAINS4_8MMA_AtomIJNS4_4SM904GMMA26MMA_64x128x16_F32F16F16_SSILNSO_5MajorE0ELSQ_0ELNSO_7ScaleInE1ELSR_1EEEEEENS4_6LayoutINS5_IJSC_SB_SB_EEENS5_IJSB_NSA_ILi0EEESW_EEEEENS5_IJNS4_10UnderscoreESZ_SZ_EEEEENS4_23SM90_TMA_LOAD_MULTICASTENS4_14ComposedLayoutINS4_7SwizzleILi3ELi4ELi3EEENS4_18smem_ptr_flag_bitsILi16EEENSU_INS5_IJNSA_ILi8EEESH_EEENS5_IJSH_SB_EEEEEEEvNS4_8identityENS4_13SM90_TMA_LOADES1C_vS1D_EENS_8epilogue10collective6detail29Sm90TmaWarpSpecializedAdapterINS1H_15DefaultEpilogueISJ_SK_SK_NS1G_6thread17LinearCombinationISJ_Li1EffLNS1L_9ScaleType4KindE0ELNS_15FloatRoundStyleE2ESJ_EENS1_15EpilogueDefaultEEEEEvvEEEEvNT_6ParamsE,"ax",@progbits
	.align	128
.text._ZN7cutlass13device_kernelINS_4gemm6kernel13GemmUniversalIN4cute5tupleIJiiiiEEENS1_10collective13CollectiveMmaINS1_34MainloopSm90TmaGmmaWarpSpecializedILi4ENS5_IJNS4_1CILi1EEENSA_ILi2EEESB_EEENS1_35KernelTmaWarpSpecializedCooperativeEEENS5_IJNSA_ILi128EEESG_NSA_ILi64EEEEEENS_6half_tENS5_IJlSB_lEEESJ_SK_NS4_8TiledMMAINS4_8MMA_AtomIJNS4_4SM904GMMA26MMA_64x128x16_F32F16F16_SSILNSO_5MajorE0ELSQ_0ELNSO_7ScaleInE1ELSR_1EEEEEENS4_6LayoutINS5_IJSC_SB_SB_EEENS5_IJSB_NSA_ILi0EEESW_EEEEENS5_IJNS4_10UnderscoreESZ_SZ_EEEEENS4_23SM90_TMA_LOAD_MULTICASTENS4_14ComposedLayoutINS4_7SwizzleILi3ELi4ELi3EEENS4_18smem_ptr_flag_bitsILi16EEENSU_INS5_IJNSA_ILi8EEESH_EEENS5_IJSH_SB_EEEEEEEvNS4_8identityENS4_13SM90_TMA_LOADES1C_vS1D_EENS_8epilogue10collective6detail29Sm90TmaWarpSpecializedAdapterINS1H_15DefaultEpilogueISJ_SK_SK_NS1G_6thread17LinearCombinationISJ_Li1EffLNS1L_9ScaleType4KindE0ELNS_15FloatRoundStyleE2ESJ_EENS1_15EpilogueDefaultEEEEEvvEEEEvNT_6ParamsE:
        .type           _ZN7cutlass13device_kernelINS_4gemm6kernel13GemmUniversalIN4cute5tupleIJiiiiEEENS1_10collective13CollectiveMmaINS1_34MainloopSm90TmaGmmaWarpSpecializedILi4ENS5_IJNS4_1CILi1EEENSA_ILi2EEESB_EEENS1_35KernelTmaWarpSpecializedCooperativeEEENS5_IJNSA_ILi128EEESG_NSA_ILi64EEEEEENS_6half_tENS5_IJlSB_lEEESJ_SK_NS4_8TiledMMAINS4_8MMA_AtomIJNS4_4SM904GMMA26MMA_64x128x16_F32F16F16_SSILNSO_5MajorE0ELSQ_0ELNSO_7ScaleInE1ELSR_1EEEEEENS4_6LayoutINS5_IJSC_SB_SB_EEENS5_IJSB_NSA_ILi0EEESW_EEEEENS5_IJNS4_10UnderscoreESZ_SZ_EEEEENS4_23SM90_TMA_LOAD_MULTICASTENS4_14ComposedLayoutINS4_7SwizzleILi3ELi4ELi3EEENS4_18smem_ptr_flag_bitsILi16EEENSU_INS5_IJNSA_ILi8EEESH_EEENS5_IJSH_SB_EEEEEEEvNS4_8identityENS4_13SM90_TMA_LOADES1C_vS1D_EENS_8epilogue10collective6detail29Sm90TmaWarpSpecializedAdapterINS1H_15DefaultEpilogueISJ_SK_SK_NS1G_6thread17LinearCombinationISJ_Li1EffLNS1L_9ScaleType4KindE0ELNS_15FloatRoundStyleE2ESJ_EENS1_15EpilogueDefaultEEEEEvvEEEEvNT_6ParamsE,@function
        .size           _ZN7cutlass13device_kernelINS_4gemm6kernel13GemmUniversalIN4cute5tupleIJiiiiEEENS1_10collective13CollectiveMmaINS1_34MainloopSm90TmaGmmaWarpSpecializedILi4ENS5_IJNS4_1CILi1EEENSA_ILi2EEESB_EEENS1_35KernelTmaWarpSpecializedCooperativeEEENS5_IJNSA_ILi128EEESG_NSA_ILi64EEEEEENS_6half_tENS5_IJlSB_lEEESJ_SK_NS4_8TiledMMAINS4_8MMA_AtomIJNS4_4SM904GMMA26MMA_64x128x16_F32F16F16_SSILNSO_5MajorE0ELSQ_0ELNSO_7ScaleInE1ELSR_1EEEEEENS4_6LayoutINS5_IJSC_SB_SB_EEENS5_IJSB_NSA_ILi0EEESW_EEEEENS5_IJNS4_10UnderscoreESZ_SZ_EEEEENS4_23SM90_TMA_LOAD_MULTICASTENS4_14ComposedLayoutINS4_7SwizzleILi3ELi4ELi3EEENS4_18smem_ptr_flag_bitsILi16EEENSU_INS5_IJNSA_ILi8EEESH_EEENS5_IJSH_SB_EEEEEEEvNS4_8identityENS4_13SM90_TMA_LOADES1C_vS1D_EENS_8epilogue10collective6detail29Sm90TmaWarpSpecializedAdapterINS1H_15DefaultEpilogueISJ_SK_SK_NS1G_6thread17LinearCombinationISJ_Li1EffLNS1L_9ScaleType4KindE0ELNS_15FloatRoundStyleE2ESJ_EENS1_15EpilogueDefaultEEEEEvvEEEEvNT_6ParamsE,(.L_x_197 - _ZN7cutlass13device_kernelINS_4gemm6kernel13GemmUniversalIN4cute5tupleIJiiiiEEENS1_10collective13CollectiveMmaINS1_34MainloopSm90TmaGmmaWarpSpecializedILi4ENS5_IJNS4_1CILi1EEENSA_ILi2EEESB_EEENS1_35KernelTmaWarpSpecializedCooperativeEEENS5_IJNSA_ILi128EEESG_NSA_ILi64EEEEEENS_6half_tENS5_IJlSB_lEEESJ_SK_NS4_8TiledMMAINS4_8MMA_AtomIJNS4_4SM904GMMA26MMA_64x128x16_F32F16F16_SSILNSO_5MajorE0ELSQ_0ELNSO_7ScaleInE1ELSR_1EEEEEENS4_6LayoutINS5_IJSC_SB_SB_EEENS5_IJSB_NSA_ILi0EEESW_EEEEENS5_IJNS4_10UnderscoreESZ_SZ_EEEEENS4_23SM90_TMA_LOAD_MULTICASTENS4_14ComposedLayoutINS4_7SwizzleILi3ELi4ELi3EEENS4_18smem_ptr_flag_bitsILi16EEENSU_INS5_IJNSA_ILi8EEESH_EEENS5_IJSH_SB_EEEEEEEvNS4_8identityENS4_13SM90_TMA_LOADES1C_vS1D_EENS_8epilogue10collective6detail29Sm90TmaWarpSpecializedAdapterINS1H_15DefaultEpilogueISJ_SK_SK_NS1G_6thread17LinearCombinationISJ_Li1EffLNS1L_9ScaleType4KindE0ELNS_15FloatRoundStyleE2ESJ_EENS1_15EpilogueDefaultEEEEEvvEEEEvNT_6ParamsE)
        .other          _ZN7cutlass13device_kernelINS_4gemm6kernel13GemmUniversalIN4cute5tupleIJiiiiEEENS1_10collective13CollectiveMmaINS1_34MainloopSm90TmaGmmaWarpSpecializedILi4ENS5_IJNS4_1CILi1EEENSA_ILi2EEESB_EEENS1_35KernelTmaWarpSpecializedCooperativeEEENS5_IJNSA_ILi128EEESG_NSA_ILi64EEEEEENS_6half_tENS5_IJlSB_lEEESJ_SK_NS4_8TiledMMAINS4_8MMA_AtomIJNS4_4SM904GMMA26MMA_64x128x16_F32F16F16_SSILNSO_5MajorE0ELSQ_0ELNSO_7ScaleInE1ELSR_1EEEEEENS4_6LayoutINS5_IJSC_SB_SB_EEENS5_IJSB_NSA_ILi0EEESW_EEEEENS5_IJNS4_10UnderscoreESZ_SZ_EEEEENS4_23SM90_TMA_LOAD_MULTICASTENS4_14ComposedLayoutINS4_7SwizzleILi3ELi4ELi3EEENS4_18smem_ptr_flag_bitsILi16EEENSU_INS5_IJNSA_ILi8EEESH_EEENS5_IJSH_SB_EEEEEEEvNS4_8identityENS4_13SM90_TMA_LOADES1C_vS1D_EENS_8epilogue10collective6detail29Sm90TmaWarpSpecializedAdapterINS1H_15DefaultEpilogueISJ_SK_SK_NS1G_6thread17LinearCombinationISJ_Li1EffLNS1L_9ScaleType4KindE0ELNS_15FloatRoundStyleE2ESJ_EENS1_15EpilogueDefaultEEEEEvvEEEEvNT_6ParamsE,@"STO_CUDA_ENTRY STV_DEFAULT"
_ZN7cutlass13device_kernelINS_4gemm6kernel13GemmUniversalIN4cute5tupleIJiiiiEEENS1_10collective13CollectiveMmaINS1_34MainloopSm90TmaGmmaWarpSpecializedILi4ENS5_IJNS4_1CILi1EEENSA_ILi2EEESB_EEENS1_35KernelTmaWarpSpecializedCooperativeEEENS5_IJNSA_ILi128EEESG_NSA_ILi64EEEEEENS_6half_tENS5_IJlSB_lEEESJ_SK_NS4_8TiledMMAINS4_8MMA_AtomIJNS4_4SM904GMMA26MMA_64x128x16_F32F16F16_SSILNSO_5MajorE0ELSQ_0ELNSO_7ScaleInE1ELSR_1EEEEEENS4_6LayoutINS5_IJSC_SB_SB_EEENS5_IJSB_NSA_ILi0EEESW_EEEEENS5_IJNS4_10UnderscoreESZ_SZ_EEEEENS4_23SM90_TMA_LOAD_MULTICASTENS4_14ComposedLayoutINS4_7SwizzleILi3ELi4ELi3EEENS4_18smem_ptr_flag_bitsILi16EEENSU_INS5_IJNSA_ILi8EEESH_EEENS5_IJSH_SB_EEEEEEEvNS4_8identityENS4_13SM90_TMA_LOADES1C_vS1D_EENS_8epilogue10collective6detail29Sm90TmaWarpSpecializedAdapterINS1H_15DefaultEpilogueISJ_SK_SK_NS1G_6thread17LinearCombinationISJ_Li1EffLNS1L_9ScaleType4KindE0ELNS_15FloatRoundStyleE2ESJ_EENS1_15EpilogueDefaultEEEEEvvEEEEvNT_6ParamsE:
[----:B------:R-:W0:Y:S01]  /*0000*/  LDC R1, c[0x0][0x28] ;  /* 0x00000a00ff017b82 */ /* 0x000e220000000800 */
[----:B------:R-:W1:Y:S01]  /*0010*/  S2R R94, SR_TID.X ;  /* 0x00000000005e7919 */ /* 0x000e620000002100 */
[----:B------:R-:W-:Y:S01]  /*0020*/  ELECT P0, URZ, PT ;  /* 0x00000000003f782f */ /* 0x000fe20003800000 */
[----:B------:R-:W-:Y:S01]  /*0030*/  BSSY B0, `(.L_x_0) ;  /* 0x000000f000007945 */ /* 0x000fe20003800000 */
[--C-:B-1----:R-:W-:Y:S02]  /*0040*/  SHF.R.U32.HI R0, RZ, 0x5, R94.reuse ;  /* 0x00000005ff007819 */ /* 0x102fe4000001165e */
[----:B------:R-:W-:-:S03]  /*0050*/  SHF.R.U32.HI R6, RZ, 0x7, R94 ;  /* 0x00000007ff067819 */ /* 0x000fc6000001165e */
[----:B------:R-:W1:Y:S04]  /*0060*/  SHFL.IDX PT, R3, R0, RZ, 0x1f ;  /* 0x00001fff00037589 */ /* 0x000e6800000e0000 */
[----:B------:R2:W3:Y:S01]  /*0070*/  SHFL.IDX PT, R2, R6, RZ, 0x1f ;  /* 0x00001fff06027589 */ /* 0x0004e200000e0000 */
[----:B-1----:R-:W-:-:S13]  /*0080*/  ISETP.NE.OR P0, PT, R3, RZ, !P0 ;  /* 0x000000ff0300720c */ /* 0x002fda0004705670 */
[----:B0-23--:R-:W-:Y:S05]  /*0090*/  @P0 BRA `(.L_x_1) ;  /* 0x0000000000200947 */ /* 0x00dfea0003800000 */
[----:B------:R-:W-:Y:S02]  /*00a0*/  ULDC.64 UR4, c[0x0][0x198] ;  /* 0x0000660000047ab9 */ /* 0x000fe40000000a00 */
[----:B------:R-:W-:Y:S02]  /*00b0*/  UIADD3 UR6, UP0, UR4, 0xf0, URZ ;  /* 0x000000f004067890 */ /* 0x000fe4000ff1e03f */
[----:B------:R-:W-:Y:S02]  /*00c0*/  UIADD3 UR4, UP1, UR4, 0x1f0, URZ ;  /* 0x000001f004047890 */ /* 0x000fe4000ff3e03f */
[----:B------:R-:W-:Y:S02]  /*00d0*/  UIADD3.X UR7, URZ, UR5, URZ, UP0, !UPT ;  /* 0x000000053f077290 */ /* 0x000fe400087fe43f */
[----:B------:R-:W-:-:S07]  /*00e0*/  UIADD3.X UR5, URZ, UR5, URZ, UP1, !UPT ;  /* 0x000000053f057290 */ /* 0x000fce0008ffe43f */
[----:B------:R0:W-:Y:S02]  /*00f0*/  UTMACCTL.PF [UR6] ;  /* 0x00000000060079b9 */ /* 0x0001e40008040000 */
[----:B------:R0:W-:Y:S02]  /*0100*/  UTMACCTL.PF [UR4] ;  /* 0x00000000040079b9 */ /* 0x0001e40008040000 */
[----:B0-----:R-:W-:Y:S01]  /*0110*/  NOP ;  /* 0x0000000000007918 */ /* 0x001fe20000000000 */
.L_x_1:
[----:B------:R-:W-:Y:S05]  /*0120*/  BSYNC B0 ;  /* 0x0000000000007941 */ /* 0x000fea0003800000 */
.L_x_0:
[----:B------:R-:W0:Y:S02]  /*0130*/  SHFL.IDX PT, R5, R0, RZ, 0x1f ;  /* 0x00001fff00057589 */ /* 0x000e2400000e0000 */
[----:B0-----:R-:W-:-:S13]  /*0140*/  ISETP.NE.AND P0, PT, R5, RZ, PT ;  /* 0x000000ff0500720c */ /* 0x001fda0003f05270 */
[----:B------:R-:W-:Y:S05]  /*0150*/  @P0 BRA `(.L_x_2) ;  /* 0x0000000000580947 */ /* 0x000fea0003800000 */
[----:B------:R-:W0:Y:S01]  /*0160*/  S2UR UR8, SR_CgaCtaId ;  /* 0x00000000000879c3 */ /* 0x000e220000008800 */
[----:B------:R-:W-:Y:S01]  /*0170*/  UMOV UR4, 0x400 ;  /* 0x0000040000047882 */ /* 0x000fe20000000000 */
[----:B------:R-:W-:Y:S01]  /*0180*/  UMOV UR5, 0x1 ;  /* 0x0000000100057882 */ /* 0x000fe20000000000 */
[----:B------:R-:W-:Y:S01]  /*0190*/  UMOV UR6, 0x4 ;  /* 0x0000000400067882 */ /* 0x000fe20000000000 */
[----:B------:R-:W-:Y:S01]  /*01a0*/  ELECT P0, URZ, PT ;  /* 0x00000000003f782f */ /* 0x000fe20003800000 */
[----:B------:R-:W-:-:S04]  /*01b0*/  UIADD3 UR6, -UR6, 0x100000, URZ ;  /* 0x0010000006067890 */ /* 0x000fc8000fffe13f */
[----:B------:R-:W-:Y:S02]  /*01c0*/  USHF.L.U32 UR7, UR6, 0xb, URZ ;  /* 0x0000000b06077899 */ /* 0x000fe4000800063f */
[----:B------:R-:W-:Y:S02]  /*01d0*/  USHF.L.U32 UR6, UR6, 0x1, URZ ;  /* 0x0000000106067899 */ /* 0x000fe4000800063f */
[----:B0-----:R-:W-:Y:S02]  /*01e0*/  ULEA UR8, UR8, UR4, 0x18 ;  /* 0x0000000408087291 */ /* 0x001fe4000f8ec03f */
[----:B------:R-:W-:-:S04]  /*01f0*/  UIADD3 UR4, -UR5, 0x100000, URZ ;  /* 0x0010000005047890 */ /* 0x000fc8000fffe13f */
[----:B------:R-:W-:Y:S02]  /*0200*/  USHF.L.U32 UR5, UR4, 0xb, URZ ;  /* 0x0000000b04057899 */ /* 0x000fe4000800063f */
[----:B------:R-:W-:Y:S01]  /*0210*/  USHF.L.U32 UR4, UR4, 0x1, URZ ;  /* 0x0000000104047899 */ /* 0x000fe2000800063f */
[----:B------:R-:W0:Y:S11]  /*0220*/  FENCE.VIEW.ASYNC.S ;  /* 0x00000000000073c6 */ /* 0x000e360000000000 */
[----:B0-----:R0:W1:Y:S01]  /*0230*/  SYNCS.EXCH.64 URZ, [UR8], UR4 ;  /* 0x00000004083f75b2 */ /* 0x0010620008000100 */
[----:B------:R0:W2:Y:S01]  /*0240*/  SYNCS.EXCH.64 URZ, [UR8+0x20], UR6 ;  /* 0x00002006083f75b2 */ /* 0x0000a20008000100 */
[----:B------:R0:W3:Y:S01]  /*0250*/  SYNCS.EXCH.64 URZ, [UR8+0x8], UR4 ;  /* 0x00000804083f75b2 */ /* 0x0000e20008000100 */
[----:B------:R0:W4:Y:S01]  /*0260*/  SYNCS.EXCH.64 URZ, [UR8+0x28], UR6 ;  /* 0x00002806083f75b2 */ /* 0x0001220008000100 */
[----:B------:R0:W0:Y:S01]  /*0270*/  SYNCS.EXCH.64 URZ, [UR8+0x10], UR4 ;  /* 0x00001004083f75b2 */ /* 0x0000220008000100 */
[----:B------:R0:W0:Y:S01]  /*0280*/  SYNCS.EXCH.64 URZ, [UR8+0x30], UR6 ;  /* 0x00003006083f75b2 */ /* 0x0000220008000100 */
[----:B------:R0:W0:Y:S01]  /*0290*/  SYNCS.EXCH.64 URZ, [UR8+0x18], UR4 ;  /* 0x00001804083f75b2 */ /* 0x0000220008000100 */
[----:B------:R0:W0:Y:S01]  /*02a0*/  SYNCS.EXCH.64 URZ, [UR8+0x38], UR6 ;  /* 0x00003806083f75b2 */ /* 0x0000220008000100 */
[----:B------:R-:W-:Y:S01]  /*02b0*/  NOP ;  /* 0x0000000000007918 */ /* 0x000fe20000000000 */
.L_x_2:
[----:B------:R-:W-:Y:S01]  /*02c0*/  SHF.R.S32.HI R7, RZ, 0x1f, R94 ;  /* 0x0000001fff077819 */ /* 0x000fe2000001145e */
[----:B------:R-:W5:Y:S01]  /*02d0*/  SHFL.IDX PT, R0, R0, RZ, 0x1f ;  /* 0x00001fff00007589 */ /* 0x000f6200000e0000 */
[----:B0-----:R-:W0:Y:S01]  /*02e0*/  S2UR UR8, SR_CTAID.X ;  /* 0x00000000000879c3 */ /* 0x001e220000002500 */
[----:B------:R-:W-:Y:S02]  /*02f0*/  ELECT P0, URZ, PT ;  /* 0x00000000003f782f */ /* 0x000fe40003800000 */
[----:B------:R-:W-:Y:S01]  /*0300*/  LEA.HI R7, R7, R94, RZ, 0x7 ;  /* 0x0000005e07077211 */ /* 0x000fe200078f38ff */
[----:B------:R-:W1:Y:S01]  /*0310*/  S2R R4, SR_CTAID.Y ;  /* 0x0000000000047919 */ /* 0x000e620000002600 */
[----:B------:R-:W-:Y:S01]  /*0320*/  ULDC UR4, c[0x0][0x154] ;  /* 0x0000550000047ab9 */ /* 0x000fe20000000800 */
[----:B------:R-:W-:Y:S01]  /*0330*/  NOP ;  /* 0x0000000000007918 */ /* 0x000fe20000000000 */
[----:B------:R-:W-:Y:S01]  /*0340*/  LOP3.LUT R7, R7, 0xffffff80, RZ, 0xc0, !PT ;  /* 0xffffff8007077812 */ /* 0x000fe200078ec0ff */
[----:B------:R-:W-:Y:S01]  /*0350*/  NOP ;  /* 0x0000000000007918 */ /* 0x000fe20000000000 */
[----:B------:R-:W2:Y:S03]  /*0360*/  LDC R14, c[0x0][0x140] ;  /* 0x00005000ff0e7b82 */ /* 0x000ea60000000800 */
[----:B------:R-:W-:-:S05]  /*0370*/  IMAD.IADD R7, R94, 0x1, -R7 ;  /* 0x000000015e077824 */ /* 0x000fca00078e0a07 */
[----:B------:R-:W-:Y:S01]  /*0380*/  SHF.R.S32.HI R8, RZ, 0x1f, R7 ;  /* 0x0000001fff087819 */ /* 0x000fe20000011407 */
[----:B------:R-:W3:Y:S01]  /*0390*/  LDC R12, c[0x0][0x144] ;  /* 0x00005100ff0c7b82 */ /* 0x000ee20000000800 */
[----:B------:R-:W-:Y:S02]  /*03a0*/  LOP3.LUT P2, RZ, R7, 0x7, RZ, 0xc0, !PT ;  /* 0x0000000707ff7812 */ /* 0x000fe4000784c0ff */
[----:B------:R-:W-:Y:S02]  /*03b0*/  LEA.HI R8, R8, R7, RZ, 0x3 ;  /* 0x0000000708087211 */ /* 0x000fe400078f18ff */
[----:B-----5:R-:W-:Y:S02]  /*03c0*/  ISETP.NE.OR P0, PT, R0, RZ, !P0 ;  /* 0x000000ff0000720c */ /* 0x020fe40004705670 */
[--C-:B------:R-:W-:Y:S02]  /*03d0*/  SHF.R.S32.HI R0, RZ, 0x3, R8.reuse ;  /* 0x00000003ff007819 */ /* 0x100fe40000011408 */
[----:B------:R-:W-:-:S02]  /*03e0*/  SHF.R.S32.HI R9, RZ, 0x1f, R8 ;  /* 0x0000001fff097819 */ /* 0x000fc40000011408 */
[----:B------:R-:W-:Y:S02]  /*03f0*/  SHF.R.S32.HI R8, RZ, 0x1f, R5 ;  /* 0x0000001fff087819 */ /* 0x000fe40000011405 */
[----:B------:R-:W-:Y:S02]  /*0400*/  LEA.HI R9, R9, R0, RZ, 0x2 ;  /* 0x0000000009097211 */ /* 0x000fe400078f10ff */
[----:B------:R-:W-:Y:S02]  /*0410*/  LEA.HI R8, R8, R5, RZ, 0x2 ;  /* 0x0000000508087211 */ /* 0x000fe400078f10ff */
[----:B-1----:R-:W-:Y:S01]  /*0420*/  I2FP.F32.U32 R11, R4 ;  /* 0x00000004000b7245 */ /* 0x002fe20000201000 */
[----:B------:R-:W-:Y:S01]  /*0430*/  VOTEU.ALL UP0, P0 ;  /* 0x00000000003f7886 */ /* 0x000fe20000000000 */
[----:B------:R-:W-:Y:S01]  /*0440*/  LOP3.LUT R10, R8, 0x3ffffffc, RZ, 0xc0, !PT ;  /* 0x3ffffffc080a7812 */ /* 0x000fe200078ec0ff */
[----:B------:R-:W-:Y:S01]  /*0450*/  VOTEU.ALL UP1, P0 ;  /* 0x00000000003f7886 */ /* 0x000fe20000020000 */
[----:B------:R-:W-:Y:S01]  /*0460*/  LOP3.LUT R9, R9, 0xfffffffc, RZ, 0xc0, !PT ;  /* 0xfffffffc09097812 */ /* 0x000fe200078ec0ff */
[----:B------:R-:W-:Y:S01]  /*0470*/  FMUL R13, R11, UR4 ;  /* 0x000000040b0d7c20 */ /* 0x000fe20008400000 */
[----:B------:R-:W1:Y:S01]  /*0480*/  @!UP0 S2UR UR7, SR_CgaCtaId ;  /* 0x00000000000789c3 */ /* 0x000e620000008800 */
[----:B------:R-:W-:Y:S01]  /*0490*/  IMAD.IADD R11, R5, 0x1, -R10 ;  /* 0x00000001050b7824 */ /* 0x000fe200078e0a0a */
[----:B0-----:R-:W-:Y:S01]  /*04a0*/  I2FP.F32.U32 R10, UR8 ;  /* 0x00000008000a7c45 */ /* 0x001fe20008201000 */
[----:B------:R-:W-:Y:S01]  /*04b0*/  IMAD.IADD R8, R0, 0x1, -R9 ;  /* 0x0000000100087824 */ /* 0x000fe200078e0a09 */
[----:B------:R-:W-:Y:S01]  /*04c0*/  ULDC UR4, c[0x0][0x150] ;  /* 0x0000540000047ab9 */ /* 0x000fe20000000800 */
[----:B------:R-:W0:Y:S01]  /*04d0*/  F2I.U32.TRUNC.NTZ R13, R13 ;  /* 0x0000000d000d7305 */ /* 0x000e22000020f000 */
[----:B------:R-:W-:Y:S01]  /*04e0*/  SHF.R.S32.HI R0, RZ, 0x1f, R3 ;  /* 0x0000001fff007819 */ /* 0x000fe20000011403 */
[----:B------:R-:W-:Y:S01]  /*04f0*/  FMUL R10, R10, UR4 ;  /* 0x000000040a0a7c20 */ /* 0x000fe20008400000 */
[----:B------:R-:W5:Y:S01]  /*0500*/  LDC R9, c[0x0][0x148] ;  /* 0x00005200ff097b82 */ /* 0x000f620000000800 */
[----:B------:R-:W-:Y:S01]  /*0510*/  IMAD R8, R11, 0x4, R8 ;  /* 0x000000040b087824 */ /* 0x000fe200078e0208 */
[----:B------:R-:W-:Y:S01]  /*0520*/  LEA.HI R0, R0, R3, RZ, 0x2 ;  /* 0x0000000300007211 */ /* 0x000fe200078f10ff */
[----:B------:R-:W-:Y:S01]  /*0530*/  UMOV UR4, 0x20 ;  /* 0x0000002000047882 */ /* 0x000fe20000000000 */
[----:B------:R-:W-:Y:S01]  /*0540*/  @!UP0 UMOV UR6, 0x400 ;  /* 0x0000040000068882 */ /* 0x000fe20000000000 */
[----:B------:R-:W4:Y:S01]  /*0550*/  F2I.U32.TRUNC.NTZ R10, R10 ;  /* 0x0000000a000a7305 */ /* 0x000f22000020f000 */
[----:B------:R-:W-:Y:S01]  /*0560*/  LOP3.LUT R0, R0, 0xfffffffc, RZ, 0xc0, !PT ;  /* 0xfffffffc00007812 */ /* 0x000fe200078ec0ff */
[----:B------:R-:W-:Y:S01]  /*0570*/  IMAD.SHL.U32 R19, R8, 0x4, RZ ;  /* 0x0000000408137824 */ /* 0x000fe200078e00ff */
[----:B------:R-:W-:-:S04]  /*0580*/  @!UP0 UIADD3 UR4, -UR4, 0x100000, URZ ;  /* 0x0010000004048890 */ /* 0x000fc8000fffe13f */
[----:B------:R-:W-:Y:S02]  /*0590*/  @!UP0 USHF.L.U32 UR5, UR4, 0xb, URZ ;  /* 0x0000000b04058899 */ /* 0x000fe4000800063f */
[----:B------:R-:W-:Y:S01]  /*05a0*/  @!UP0 USHF.L.U32 UR4, UR4, 0x1, URZ ;  /* 0x0000000104048899 */ /* 0x000fe2000800063f */
[----:B--2---:R-:W-:Y:S01]  /*05b0*/  ISETP.EQ.U32.AND P3, PT, R14, 0x1, PT ;  /* 0x000000010e00780c */ /* 0x004fe20003f62070 */
[----:B------:R-:W-:Y:S01]  /*05c0*/  IMAD.IADD R3, R3, 0x1, -R0 ;  /* 0x0000000103037824 */ /* 0x000fe200078e0a00 */
[----:B------:R-:W-:Y:S01]  /*05d0*/  LOP3.LUT R19, R8, 0xc, R19, 0x78, !PT ;  /* 0x0000000c08137812 */ /* 0x000fe200078e7813 */
[----:B0-----:R-:W-:Y:S02]  /*05e0*/  IMAD.MOV R22, RZ, RZ, -R13 ;  /* 0x000000ffff167224 */ /* 0x001fe400078e0a0d */
[----:B------:R-:W-:Y:S01]  /*05f0*/  VIADD R8, R2, 0xffffffff ;  /* 0xffffffff02087836 */ /* 0x000fe20000000000 */
[----:B-1----:R-:W-:Y:S01]  /*0600*/  @!UP0 ULEA UR6, UR7, UR6, 0x18 ;  /* 0x0000000607068291 */ /* 0x002fe2000f8ec03f */
[----:B------:R-:W-:Y:S01]  /*0610*/  ISETP.NE.AND P1, PT, R3, 0x3, PT ;  /* 0x000000030300780c */ /* 0x000fe20003f25270 */
[----:B------:R-:W-:Y:S01]  /*0620*/  VOTEU.ALL UP0, P0 ;  /* 0x00000000003f7886 */ /* 0x000fe20000000000 */
[----:B------:R-:W-:Y:S01]  /*0630*/  ISETP.LT.U32.AND P0, PT, R19, 0x2, !P2 ;  /* 0x000000021300780c */ /* 0x000fe20005701070 */
[----:B----4-:R-:W-:Y:S01]  /*0640*/  IMAD.MOV R7, RZ, RZ, -R10 ;  /* 0x000000ffff077224 */ /* 0x010fe200078e0a0a */
[----:B------:R-:W-:-:S02]  /*0650*/  ISETP.EQ.OR P1, PT, R3, RZ, !P1 ;  /* 0x000000ff0300720c */ /* 0x000fc40004f22670 */
[----:B------:R-:W-:Y:S01]  /*0660*/  ISETP.GE.U32.AND P5, PT, R8, 0x2, PT ;  /* 0x000000020800780c */ /* 0x000fe20003fa6070 */
[----:B-----5:R-:W-:Y:S01]  /*0670*/  IMAD R0, R9, R22, R4 ;  /* 0x0000001609007224 */ /* 0x020fe200078e0204 */
[----:B------:R-:W-:Y:S01]  /*0680*/  ISETP.EQ.AND P1, PT, R2, RZ, P1 ;  /* 0x000000ff0200720c */ /* 0x000fe20000f22270 */
[----:B---3--:R-:W-:Y:S01]  /*0690*/  IMAD R7, R12, R7, UR8 ;  /* 0x000000080c077e24 */ /* 0x008fe2000f8e0207 */
[----:B------:R-:W-:Y:S01]  /*06a0*/  ISETP.NE.AND P2, PT, R2, RZ, PT ;  /* 0x000000ff0200720c */ /* 0x000fe20003f45270 */
[----:B------:R-:W0:Y:S02]  /*06b0*/  FENCE.VIEW.ASYNC.S ;  /* 0x00000000000073c6 */ /* 0x000e240000000000 */
[----:B0-----:R0:W1:Y:S01]  /*06c0*/  @!UP0 SYNCS.EXCH.64 URZ, [UR6+0x50], UR4 ;  /* 0x00005004063f85b2 */ /* 0x0010620008000100 */
[----:B------:R-:W-:Y:S02]  /*06d0*/  ISETP.NE.AND P4, PT, R0, R19, PT ;  /* 0x000000130000720c */ /* 0x000fe40003f85270 */
[----:B------:R-:W-:-:S02]  /*06e0*/  SEL R18, RZ, 0x1, !P1 ;  /* 0x00000001ff127807 */ /* 0x000fc40004800000 */
[----:B------:R-:W-:Y:S02]  /*06f0*/  ISETP.EQ.OR P4, PT, R7, RZ, !P4 ;  /* 0x000000ff0700720c */ /* 0x000fe40006782670 */
[----:B------:R-:W-:Y:S02]  /*0700*/  LOP3.LUT R0, R94, 0x7f, RZ, 0xc0, !PT ;  /* 0x0000007f5e007812 */ /* 0x000fe400078ec0ff */
[----:B------:R-:W-:Y:S02]  /*0710*/  PLOP3.LUT P0, PT, P0, P4, PT, 0x80, 0x0 ;  /* 0x000000000000781c */ /* 0x000fe40000709070 */
[----:B------:R-:W-:Y:S02]  /*0720*/  SEL R18, R18, 0x2, P5 ;  /* 0x0000000212127807 */ /* 0x000fe40002800000 */
[----:B------:R-:W-:Y:S01]  /*0730*/  P2R R102, PR, RZ, 0x1 ;  /* 0x00000001ff667803 */ /* 0x000fe20000000000 */
[----:B------:R0:W2:Y:S01]  /*0740*/  @!UP1 SYNCS.EXCH.64 URZ, [UR6+0x58], UR4 ;  /* 0x00005804063f95b2 */ /* 0x0000a20008000100 */
[----:B------:R-:W-:Y:S01]  /*0750*/  NOP ;  /* 0x0000000000007918 */ /* 0x000fe20000000000 */
[----:B------:R-:W-:Y:S06]  /*0760*/  @!P3 BRA `(.L_x_3) ;  /* 0x000000000008b947 */ /* 0x000fec0003800000 */
[----:B-12---:R-:W-:Y:S01]  /*0770*/  UCGABAR_ARV ;  /* 0x00000000000079c7 */ /* 0x006fe20008000000 */
[----:B------:R-:W-:Y:S05]  /*0780*/  BRA `(.L_x_4) ;  /* 0x0000000000047947 */ /* 0x000fea0003800000 */
.L_x_3:
[----:B-12---:R-:W-:Y:S01]  /*0790*/  NOP ;  /* 0x0000000000007918 */ /* 0x006fe20000000000 */
.L_x_4:
[----:B------:R-:W1:Y:S01]  /*07a0*/  LDC R2, c[0x0][0x65c] ;  /* 0x00019700ff027b82 */ /* 0x000e620000000800 */
[----:B------:R-:W-:Y:S02]  /*07b0*/  IMAD.U32 R10, RZ, RZ, UR8 ;  /* 0x00000008ff0a7e24 */ /* 0x000fe4000f8e00ff */
[----:B------:R-:W-:Y:S01]  /*07c0*/  IMAD.MOV.U32 R11, RZ, RZ, RZ ;  /* 0x000000ffff0b7224 */ /* 0x000fe200078e00ff */
[----:B-1----:R-:W-:-:S04]  /*07d0*/  ISETP.NE.AND P1, PT, R2, 0x1, PT ;  /* 0x000000010200780c */ /* 0x002fc80003f25270 */
[----:B------:R-:W-:-:S09]  /*07e0*/  P2R R5, PR, RZ, 0x2 ;  /* 0x00000002ff057803 */ /* 0x000fd20000000000 */
[----:B------:R-:W1:Y:S01]  /*07f0*/  @P1 LDC R17, c[0x0][0x10] ;  /* 0x00000400ff111b82 */ /* 0x000e620000000800 */
[----:B------:R-:W-:Y:S02]  /*0800*/  @P1 IMAD.MOV.U32 R5, RZ, RZ, RZ ;  /* 0x000000ffff051224 */ /* 0x000fe400078e00ff */
[----:B------:R-:W-:-:S05]  /*0810*/  @P1 IMAD.MOV.U32 R15, RZ, RZ, RZ ;  /* 0x000000ffff0f1224 */ /* 0x000fca00078e00ff */
[----:B------:R-:W2:Y:S01]  /*0820*/  @!P1 LDC R13, c[0x0][0xc] ;  /* 0x00000300ff0d9b82 */ /* 0x000ea20000000800 */
[----:B0-----:R-:W-:Y:S01]  /*0830*/  ULDC UR4, c[0x0][0xc] ;  /* 0x0000030000047ab9 */ /* 0x001fe20000000800 */
[----:B------:R-:W-:Y:S01]  /*0840*/  ULDC UR5, c[0x0][0x10] ;  /* 0x0000040000057ab9 */ /* 0x000fe20000000800 */
[----:B------:R-:W-:Y:S01]  /*0850*/  ULDC UR6, c[0x0][0x14] ;  /* 0x0000050000067ab9 */ /* 0x000fe20000000800 */
[----:B------:R-:W-:-:S04]  /*0860*/  UIMAD.WIDE.U32 UR4, UR4, UR5, URZ ;  /* 0x00000005040472a5 */ /* 0x000fc8000f8e003f */
[----:B------:R-:W-:Y:S02]  /*0870*/  UIMAD.WIDE.U32 UR36, UR4, UR6, URZ ;  /* 0x00000006042472a5 */ /* 0x000fe4000f8e003f */
[----:B------:R-:W-:-:S04]  /*0880*/  UIMAD UR42, UR5, UR6, URZ ;  /* 0x00000006052a72a4 */ /* 0x000fc8000f8e023f */
[----:B------:R-:W-:Y:S01]  /*0890*/  UIADD3 UR42, UR37, UR42, URZ ;  /* 0x0000002a252a7290 */ /* 0x000fe2000fffe03f */
[----:B-1----:R-:W-:-:S04]  /*08a0*/  @P1 IMAD.WIDE.U32 R16, R17, UR8, R4 ;  /* 0x0000000811101c25 */ /* 0x002fc8000f8e0004 */
[----:B------:R-:W-:Y:S02]  /*08b0*/  @P1 IMAD.IADD R17, R17, 0x1, R15 ;  /* 0x0000000111111824 */ /* 0x000fe400078e020f */
[----:B--2---:R-:W-:-:S04]  /*08c0*/  @!P1 IMAD.WIDE.U32 R10, R4, R13, R10 ;  /* 0x0000000d040a9225 */ /* 0x004fc800078e000a */
[----:B------:R-:W-:Y:S02]  /*08d0*/  @!P1 IMAD.MOV.U32 R16, RZ, RZ, R10 ;  /* 0x000000ffff109224 */ /* 0x000fe400078e000a */
[----:B------:R-:W-:Y:S01]  /*08e0*/  @!P1 IMAD.MOV.U32 R17, RZ, RZ, R11 ;  /* 0x000000ffff119224 */ /* 0x000fe200078e000b */
[----:B------:R-:W-:Y:S06]  /*08f0*/  @!P3 BRA `(.L_x_5) ;  /* 0x00000000000cb947 */ /* 0x000fec0003800000 */
[----:B------:R-:W-:Y:S01]  /*0900*/  UCGABAR_WAIT ;  /* 0x0000000000007dc7 */ /* 0x000fe20008000000 */
[----:B------:R-:W-:Y:S01]  /*0910*/  CCTL.IVALL ;  /* 0x00000000ff00798f */ /* 0x000fe20002000000 */
[----:B------:R-:W-:Y:S05]  /*0920*/  BRA `(.L_x_6) ;  /* 0x0000000000047947 */ /* 0x000fea0003800000 */
.L_x_5:
[----:B------:R-:W-:Y:S06]  /*0930*/  BAR.SYNC.DEFER_BLOCKING 0x0 ;  /* 0x0000000000007b1d */ /* 0x000fec0000010000 */
.L_x_6:
[----:B------:R-:W-:Y:S05]  /*0940*/  @!P2 BRA `(.L_x_7) ;  /* 0x0000005c0080a947 */ /* 0x000fea0003800000 */
[----:B------:R-:W-:-:S13]  /*0950*/  ISETP.GT.U32.AND P0, PT, R8, 0x1, PT ;  /* 0x000000010800780c */ /* 0x000fda0003f04070 */
[----:B------:R-:W-:Y:S05]  /*0960*/  @P0 EXIT ;  /* 0x000000000000094d */ /* 0x000fea0003800000 */
[----:B------:R-:W-:Y:S01]  /*0970*/  ULDC.64 UR4, c[0x0][0x650] ;  /* 0x0001940000047ab9 */ /* 0x000fe20000000a00 */
[----:B------:R-:W-:Y:S01]  /*0980*/  PRMT R3, RZ, 0x7610, R3 ;  /* 0x00007610ff037816 */ /* 0x000fe20000000003 */
[----:B------:R-:W-:Y:S01]  /*0990*/  IMAD.MOV.U32 R101, RZ, RZ, -0x1 ;  /* 0xffffffffff657424 */ /* 0x000fe200078e00ff */
[----:B------:R-:W-:Y:S01]  /*09a0*/  ISETP.GE.U32.AND P0, PT, R16, UR4, PT ;  /* 0x0000000410007c0c */ /* 0x000fe2000bf06070 */
[----:B------:R-:W-:Y:S02]  /*09b0*/  IMAD.MOV.U32 R100, RZ, RZ, -0x1 ;  /* 0xffffffffff647424 */ /* 0x000fe400078e00ff */
[----:B------:R-:W-:Y:S01]  /*09c0*/  IMAD.MOV.U32 R99, RZ, RZ, -0x1 ;  /* 0xffffffffff637424 */ /* 0x000fe200078e00ff */
[----:B------:R-:W-:-:S13]  /*09d0*/  ISETP.GE.U32.AND.EX P0, PT, R17, UR5, PT, P0 ;  /* 0x0000000511007c0c */ /* 0x000fda000bf06100 */
[----:B------:R-:W-:Y:S05]  /*09e0*/  @P0 BRA `(.L_x_8) ;  /* 0x0000000400280947 */ /* 0x000fea0003800000 */
[----:B------:R-:W0:Y:S01]  /*09f0*/  LDC.64 R24, c[0x0][0x628] ;  /* 0x00018a00ff187b82 */ /* 0x000e220000000a00 */
[----:B------:R-:W-:Y:S02]  /*0a00*/  IMAD.MOV.U32 R10, RZ, RZ, R16 ;  /* 0x000000ffff0a7224 */ /* 0x000fe400078e0010 */
[----:B------:R-:W-:-:S05]  /*0a10*/  IMAD.MOV.U32 R11, RZ, RZ, R17 ;  /* 0x000000ffff0b7224 */ /* 0x000fca00078e0011 */
[----:B------:R-:W1:Y:S08]  /*0a20*/  LDC R8, c[0x0][0x630] ;  /* 0x00018c00ff087b82 */ /* 0x000e700000000800 */
[----:B------:R-:W2:Y:S01]  /*0a30*/  LDC.64 R26, c[0x0][0x620] ;  /* 0x00018800ff1a7b82 */ /* 0x000ea20000000a00 */
[----:B0-----:R-:W-:-:S04]  /*0a40*/  ISETP.NE.U32.AND P0, PT, R24, RZ, PT ;  /* 0x000000ff1800720c */ /* 0x001fc80003f05070 */
[----:B------:R-:W-:-:S13]  /*0a50*/  ISETP.NE.AND.EX P0, PT, R25, RZ, PT, P0 ;  /* 0x000000ff1900720c */ /* 0x000fda0003f05300 */
[----:B-12---:R-:W-:Y:S05]  /*0a60*/  @!P0 BRA `(.L_x_9) ;  /* 0x0000000000288947 */ /* 0x006fea0003800000 */
[----:B------:R-:W0:Y:S02]  /*0a70*/  LDC R3, c[0x0][0x634] ;  /* 0x00018d00ff037b82 */ /* 0x000e240000000800 */
[----:B0-----:R-:W-:-:S05]  /*0a80*/  IADD3 R3, P0, R16, R3, RZ ;  /* 0x0000000310037210 */ /* 0x001fca0007f1e0ff */
[----:B------:R-:W-:-:S04]  /*0a90*/  IMAD.X R21, RZ, RZ, R17, P0 ;  /* 0x000000ffff157224 */ /* 0x000fc800000e0611 */
[----:B------:R-:W-:-:S04]  /*0aa0*/  IMAD.WIDE.U32 R10, R21, R24, RZ ;  /* 0x00000018150a7225 */ /* 0x000fc800078e00ff */
[----:B------:R-:W-:-:S04]  /*0ab0*/  IMAD.WIDE.U32 R12, P0, R3, R25, R10 ;  /* 0x00000019030c7225 */ /* 0x000fc8000780000a */
[----:B------:R-:W-:-:S04]  /*0ac0*/  IMAD.WIDE.U32 R10, R3, R24, RZ ;  /* 0x00000018030a7225 */ /* 0x000fc800078e00ff */
[----:B------:R-:W-:Y:S01]  /*0ad0*/  IMAD.X R15, RZ, RZ, RZ, P0 ;  /* 0x000000ffff0f7224 */ /* 0x000fe200000e06ff */
[----:B------:R-:W-:Y:S01]  /*0ae0*/  IADD3 RZ, P0, R11, R12, RZ ;  /* 0x0000000c0bff7210 */ /* 0x000fe20007f1e0ff */
[----:B------:R-:W-:-:S04]  /*0af0*/  IMAD.MOV.U32 R14, RZ, RZ, R13 ;  /* 0x000000ffff0e7224 */ /* 0x000fc800078e000d */
[----:B------:R-:W-:-:S08]  /*0b00*/  IMAD.WIDE.U32.X R10, R21, R25, R14, P0 ;  /* 0x00000019150a7225 */ /* 0x000fd000000e040e */
.L_x_9:
[----:B------:R-:W0:Y:S01]  /*0b10*/  LDC.64 R30, c[0x0][0x640] ;  /* 0x00019000ff1e7b82 */ /* 0x000e220000000a00 */
[--C-:B------:R-:W-:Y:S01]  /*0b20*/  SHF.R.U64 R99, R10, R8, R11.reuse ;  /* 0x000000080a637219 */ /* 0x100fe2000000120b */
[----:B------:R-:W-:Y:S01]  /*0b30*/  IMAD R22, R9, R22, R4 ;  /* 0x0000001609167224 */ /* 0x000fe200078e0204 */
[----:B------:R-:W-:Y:S01]  /*0b40*/  SHF.R.U32.HI R3, RZ, R8, R11 ;  /* 0x00000008ff037219 */ /* 0x000fe2000001160b */
[----:B------:R-:W-:Y:S01]  /*0b50*/  IMAD.MOV.U32 R23, RZ, RZ, 0x1 ;  /* 0x00000001ff177424 */ /* 0x000fe200078e00ff */
[----:B------:R-:W-:-:S03]  /*0b60*/  IADD3 R5, P0, RZ, -R99, RZ ;  /* 0x80000063ff057210 */ /* 0x000fc60007f1e0ff */
[----:B------:R-:W1:Y:S02]  /*0b70*/  LDC R12, c[0x0][0x618] ;  /* 0x00018600ff0c7b82 */ /* 0x000e640000000800 */
[----:B------:R-:W-:Y:S02]  /*0b80*/  IMAD.X R3, RZ, RZ, ~R3, P0 ;  /* 0x000000ffff037224 */ /* 0x000fe400000e0e03 */
[----:B------:R-:W-:-:S04]  /*0b90*/  IMAD.WIDE.U32 R10, R5, R26, R16 ;  /* 0x0000001a050a7225 */ /* 0x000fc800078e0010 */
[----:B------:R-:W2:Y:S01]  /*0ba0*/  LDC R20, c[0x0][0x608] ;  /* 0x00018200ff147b82 */ /* 0x000ea20000000800 */
[----:B------:R-:W-:Y:S02]  /*0bb0*/  IMAD R8, R3, R26, RZ ;  /* 0x0000001a03087224 */ /* 0x000fe400078e02ff */
[----:B------:R-:W-:Y:S02]  /*0bc0*/  IMAD.MOV.U32 R3, RZ, RZ, -0x1 ;  /* 0xffffffffff037424 */ /* 0x000fe400078e00ff */
[----:B------:R-:W-:-:S03]  /*0bd0*/  IMAD R5, R5, R27, R8 ;  /* 0x0000001b05057224 */ /* 0x000fc600078e0208 */
[----:B------:R-:W3:Y:S01]  /*0be0*/  LDC R28, c[0x0][0x658] ;  /* 0x00019600ff1c7b82 */ /* 0x000ee20000000800 */
[----:B------:R-:W-:Y:S01]  /*0bf0*/  IMAD.IADD R5, R11, 0x1, R5 ;  /* 0x000000010b057824 */ /* 0x000fe200078e0205 */
[----:B0-----:R-:W-:-:S04]  /*0c00*/  ISETP.NE.U32.AND P0, PT, R30, RZ, PT ;  /* 0x000000ff1e00720c */ /* 0x001fc80003f05070 */
[----:B------:R-:W-:Y:S02]  /*0c10*/  ISETP.NE.AND.EX P0, PT, R31, RZ, PT, P0 ;  /* 0x000000ff1f00720c */ /* 0x000fe40003f05300 */
[----:B------:R-:W0:Y:S01]  /*0c20*/  LDC R24, c[0x0][0x600] ;  /* 0x00018000ff187b82 */ /* 0x000e220000000800 */
[-CC-:B-1----:R-:W-:Y:S02]  /*0c30*/  SHF.R.U64 R14, R10, R12.reuse, R5.reuse ;  /* 0x0000000c0a0e7219 */ /* 0x182fe40000001205 */
[----:B------:R-:W-:-:S05]  /*0c40*/  SHF.R.U32.HI R5, RZ, R12, R5 ;  /* 0x0000000cff057219 */ /* 0x000fca0000011605 */
[----:B------:R-:W1:Y:S01]  /*0c50*/  LDC R15, c[0x0][0x648] ;  /* 0x00019200ff0f7b82 */ /* 0x000e620000000800 */
[-CC-:B--2---:R-:W-:Y:S02]  /*0c60*/  SHF.R.U64 R27, R14, R20.reuse, R5.reuse ;  /* 0x000000140e1b7219 */ /* 0x184fe40000001205 */
[----:B------:R-:W-:-:S05]  /*0c70*/  SHF.R.U32.HI R5, RZ, R20, R5 ;  /* 0x00000014ff057219 */ /* 0x000fca0000011605 */
[----:B------:R-:W2:Y:S01]  /*0c80*/  LDC R21, c[0x0][0x638] ;  /* 0x00018e00ff157b82 */ /* 0x000ea20000000800 */
[-CC-:B---3--:R-:W-:Y:S02]  /*0c90*/  SHF.R.U64 R20, R27, R28.reuse, R5.reuse ;  /* 0x0000001c1b147219 */ /* 0x188fe40000001205 */
[-C--:B------:R-:W-:Y:S02]  /*0ca0*/  SHF.L.U32 R3, R3, R28.reuse, RZ ;  /* 0x0000001c03037219 */ /* 0x080fe400000006ff */
[----:B------:R-:W-:Y:S01]  /*0cb0*/  SHF.R.U32.HI R5, RZ, R28, R5 ;  /* 0x0000001cff057219 */ /* 0x000fe20000011605 */
[----:B------:R-:W-:Y:S01]  /*0cc0*/  IMAD.MOV.U32 R4, RZ, RZ, R20 ;  /* 0x000000ffff047224 */ /* 0x000fe200078e0014 */
[----:B------:R-:W-:Y:S01]  /*0cd0*/  LOP3.LUT R12, RZ, R3, RZ, 0x33, !PT ;  /* 0x00000003ff0c7212 */ /* 0x000fe200078e33ff */
[----:B------:R-:W3:Y:S01]  /*0ce0*/  LDC R25, c[0x0][0x610] ;  /* 0x00018400ff197b82 */ /* 0x000ee20000000800 */
[----:B------:R-:W-:Y:S05]  /*0cf0*/  @!P0 BRA `(.L_x_10) ;  /* 0x0000000000288947 */ /* 0x000fea0003800000 */
[----:B------:R-:W4:Y:S02]  /*0d00*/  LDC R3, c[0x0][0x64c] ;  /* 0x00019300ff037b82 */ /* 0x000f240000000800 */
[----:B----4-:R-:W-:-:S05]  /*0d10*/  IADD3 R3, P0, R20, R3, RZ ;  /* 0x0000000314037210 */ /* 0x010fca0007f1e0ff */
        /* <DEDUP_REMOVED lines=8> */
.L_x_10:
[----:B-1----:R-:W-:Y:S01]  /*0da0*/  SHF.R.U64 R4, R4, R15, R5 ;  /* 0x0000000f04047219 */ /* 0x002fe20000001205 */
[----:B0-----:R-:W-:Y:S01]  /*0db0*/  VIADD R5, R24, 0xffffffff ;  /* 0xffffffff18057836 */ /* 0x001fe20000000000 */
[----:B------:R-:W-:Y:S02]  /*0dc0*/  SHF.L.U32 R3, R23, R28, RZ ;  /* 0x0000001c17037219 */ /* 0x000fe400000006ff */
[----:B------:R-:W-:Y:S01]  /*0dd0*/  LOP3.LUT R12, R27, R12, RZ, 0xc0, !PT ;  /* 0x0000000c1b0c7212 */ /* 0x000fe200078ec0ff */
[----:B------:R-:W-:Y:S01]  /*0de0*/  IMAD.MOV R8, RZ, RZ, -R4 ;  /* 0x000000ffff087224 */ /* 0x000fe200078e0a04 */
[----:B------:R-:W-:-:S03]  /*0df0*/  SEL R7, R7, R22, !P1 ;  /* 0x0000001607077207 */ /* 0x000fc60004800000 */
[----:B------:R-:W-:Y:S01]  /*0e00*/  IMAD R12, R3, R4, R12 ;  /* 0x00000004030c7224 */ /* 0x000fe200078e020c */
[----:B------:R-:W-:Y:S01]  /*0e10*/  LOP3.LUT R4, R14, R5, RZ, 0xc0, !PT ;  /* 0x000000050e047212 */ /* 0x000fe200078ec0ff */
[----:B--2---:R-:W-:Y:S02]  /*0e20*/  IMAD R3, R8, R21, R20 ;  /* 0x0000001508037224 */ /* 0x004fe400078e0214 */
[----:B---3--:R-:W-:Y:S02]  /*0e30*/  IMAD R7, R12, R25, R7 ;  /* 0x000000190c077224 */ /* 0x008fe400078e0207 */
[----:B------:R-:W-:Y:S02]  /*0e40*/  IMAD.MOV.U32 R5, RZ, RZ, 0x1 ;  /* 0x00000001ff057424 */ /* 0x000fe400078e00ff */
[----:B------:R-:W-:-:S03]  /*0e50*/  IMAD R4, R3, R24, R4 ;  /* 0x0000001803047224 */ /* 0x000fc600078e0204 */
[----:B------:R-:W-:Y:S02]  /*0e60*/  PRMT R3, R5, 0x7610, R3 ;  /* 0x0000761005037816 */ /* 0x000fe40000000003 */
[----:B------:R-:W-:Y:S02]  /*0e70*/  SEL R100, R4, R7, !P1 ;  /* 0x0000000704647207 */ /* 0x000fe40004800000 */
[----:B------:R-:W-:-:S07]  /*0e80*/  SEL R101, R7, R4, !P1 ;  /* 0x0000000407657207 */ /* 0x000fce0004800000 */
.L_x_8:
[----:B------:R-:W-:-:S08]  /*0e90*/  NOP ;  /* 0x0000000000007918 */ /* 0x000fd00000000000 */
[----:B------:R-:W0:Y:S02]  /*0ea0*/  USETMAXREG.TRY_ALLOC.CTAPOOL UP0, 0xe8 ;  /* 0x000000e8000079c8 */ /* 0x000e240008000600 */
[----:B0-----:R-:W-:-:S13]  /*0eb0*/  PLOP3.LUT P0, PT, PT, PT, UP0, 0x80, 0x0 ;  /* 0x000000000000781c */ /* 0x001fda0003f0f008 */
[----:B------:R-:W-:Y:S05]  /*0ec0*/  @!P0 BRA `(.L_x_8) ;  /* 0xfffffffc00f08947 */ /* 0x000fea000383ffff */
[----:B------:R-:W-:Y:S01]  /*0ed0*/  ULDC.64 UR4, c[0x0][0x598] ;  /* 0x0001660000047ab9 */ /* 0x000fe20000000a00 */
[----:B------:R-:W-:Y:S01]  /*0ee0*/  ULDC.64 UR38, c[0x0][0x208] ;  /* 0x0000820000267ab9 */ /* 0x000fe20000000a00 */
[----:B------:R-:W-:-:S04]  /*0ef0*/  ISETP.NE.U32.AND P0, PT, RZ, UR4, PT ;  /* 0x00000004ff007c0c */ /* 0x000fc8000bf05070 */
[----:B------:R-:W-:-:S13]  /*0f00*/  ISETP.NE.AND.EX P0, PT, RZ, UR5, PT, P0 ;  /* 0x00000005ff007c0c */ /* 0x000fda000bf05300 */
[----:B------:R-:W-:Y:S05]  /*0f10*/  @!P0 BRA `(.L_x_11) ;  /* 0x00000000001c8947 */ /* 0x000fea0003800000 */
[----:B------:R-:W0:Y:S02]  /*0f20*/  LDC.64 R4, c[0x0][0x598] ;  /* 0x00016600ff047b82 */ /* 0x000e240000000a00 */
[----:B0-----:R-:W2:Y:S02]  /*0f30*/  LDG.E.64 R4, desc[UR38][R4.64] ;  /* 0x0000002604047981 */ /* 0x001ea4000c1e1b00 */
[----:B--2---:R-:W-:-:S04]  /*0f40*/  ISETP.NE.U32.AND P0, PT, R4, RZ, PT ;  /* 0x000000ff0400720c */ /* 0x004fc80003f05070 */
[----:B------:R-:W-:-:S13]  /*0f50*/  ISETP.NE.AND.EX P0, PT, R5, RZ, PT, P0 ;  /* 0x000000ff0500720c */ /* 0x000fda0003f05300 */
[----:B------:R-:W-:Y:S05]  /*0f60*/  @!P0 BRA `(.L_x_11) ;  /* 0x0000000000088947 */ /* 0x000fea0003800000 */
[----:B------:R0:W5:Y:S01]  /*0f70*/  LD.E R88, desc[UR38][R4.64] ;  /* 0x0000002604587980 */ /* 0x000162000c101900 */
[----:B------:R-:W-:Y:S05]  /*0f80*/  BRA `(.L_x_12) ;  /* 0x0000000000247947 */ /* 0x000fea0003800000 */
.L_x_11:
[----:B------:R-:W-:Y:S02]  /*0f90*/  ULDC.64 UR4, c[0x0][0x588] ;  /* 0x0001620000047ab9 */ /* 0x000fe40000000a00 */
[----:B------:R-:W-:-:S04]  /*0fa0*/  ISETP.NE.U32.AND P0, PT, RZ, UR4, PT ;  /* 0x00000004ff007c0c */ /* 0x000fc8000bf05070 */
[----:B------:R-:W-:-:S13]  /*0fb0*/  ISETP.NE.AND.EX P0, PT, RZ, UR5, PT, P0 ;  /* 0x00000005ff007c0c */ /* 0x000fda000bf05300 */
[----:B------:R-:W-:Y:S05]  /*0fc0*/  @!P0 BRA `(.L_x_13) ;  /* 0x00000000000c8947 */ /* 0x000fea0003800000 */
[----:B------:R-:W0:Y:S02]  /*0fd0*/  LDC.64 R88, c[0x0][0x588] ;  /* 0x00016200ff587b82 */ /* 0x000e240000000a00 */
[----:B0-----:R1:W5:Y:S01]  /*0fe0*/  LDG.E R88, desc[UR38][R88.64] ;  /* 0x0000002658587981 */ /* 0x001362000c1e1900 */
[----:B------:R-:W-:Y:S05]  /*0ff0*/  BRA `(.L_x_12) ;  /* 0x0000000000087947 */ /* 0x000fea0003800000 */
.L_x_13:
[----:B------:R-:W-:Y:S02]  /*1000*/  ULDC UR4, c[0x0][0x580] ;  /* 0x0001600000047ab9 */ /* 0x000fe40000000800 */
[----:B------:R-:W-:-:S07]  /*1010*/  IMAD.U32 R88, RZ, RZ, UR4 ;  /* 0x00000004ff587e24 */ /* 0x000fce000f8e00ff */
.L_x_12:
[----:B------:R-:W-:Y:S02]  /*1020*/  ULDC.64 UR4, c[0x0][0x5a0] ;  /* 0x0001680000047ab9 */ /* 0x000fe40000000a00 */
[----:B------:R-:W-:-:S04]  /*1030*/  ISETP.NE.U32.AND P0, PT, RZ, UR4, PT ;  /* 0x00000004ff007c0c */ /* 0x000fc8000bf05070 */
[----:B------:R-:W-:-:S13]  /*1040*/  ISETP.NE.AND.EX P0, PT, RZ, UR5, PT, P0 ;  /* 0x00000005ff007c0c */ /* 0x000fda000bf05300 */
[----:B------:R-:W-:Y:S05]  /*1050*/  @!P0 BRA `(.L_x_14) ;  /* 0x00000000001c8947 */ /* 0x000fea0003800000 */
[----:B0-----:R-:W0:Y:S02]  /*1060*/  LDC.64 R4, c[0x0][0x5a0] ;  /* 0x00016800ff047b82 */ /* 0x001e240000000a00 */
[----:B0-----:R-:W2:Y:S02]  /*1070*/  LDG.E.64 R4, desc[UR38][R4.64] ;  /* 0x0000002604047981 */ /* 0x001ea4000c1e1b00 */
[----:B--2---:R-:W-:-:S04]  /*1080*/  ISETP.NE.U32.AND P0, PT, R4, RZ, PT ;  /* 0x000000ff0400720c */ /* 0x004fc80003f05070 */
[----:B------:R-:W-:-:S13]  /*1090*/  ISETP.NE.AND.EX P0, PT, R5, RZ, PT, P0 ;  /* 0x000000ff0500720c */ /* 0x000fda0003f05300 */
[----:B------:R-:W-:Y:S05]  /*10a0*/  @!P0 BRA `(.L_x_14) ;  /* 0x0000000000088947 */ /* 0x000fea0003800000 */
[----:B-1----:R0:W5:Y:S01]  /*10b0*/  LD.E R89, desc[UR38][R4.64] ;  /* 0x0000002604597980 */ /* 0x002162000c101900 */
[----:B------:R-:W-:Y:S05]  /*10c0*/  BRA `(.L_x_15) ;  /* 0x0000000000247947 */ /* 0x000fea0003800000 */
.L_x_14:
[----:B------:R-:W-:Y:S02]  /*10d0*/  ULDC.64 UR4, c[0x0][0x590] ;  /* 0x0001640000047ab9 */ /* 0x000fe40000000a00 */
[----:B------:R-:W-:-:S04]  /*10e0*/  ISETP.NE.U32.AND P0, PT, RZ, UR4, PT ;  /* 0x00000004ff007c0c */ /* 0x000fc8000bf05070 */
[----:B------:R-:W-:-:S13]  /*10f0*/  ISETP.NE.AND.EX P0, PT, RZ, UR5, PT, P0 ;  /* 0x00000005ff007c0c */ /* 0x000fda000bf05300 */
[----:B------:R-:W-:Y:S05]  /*1100*/  @!P0 BRA `(.L_x_16) ;  /* 0x00000000000c8947 */ /* 0x000fea0003800000 */
[----:B0-----:R-:W1:Y:S02]  /*1110*/  LDC.64 R4, c[0x0][0x590] ;  /* 0x00016400ff047b82 */ /* 0x001e640000000a00 */
[----:B-1----:R1:W5:Y:S01]  /*1120*/  LDG.E R89, desc[UR38][R4.64] ;  /* 0x0000002604597981 */ /* 0x002362000c1e1900 */
[----:B------:R-:W-:Y:S05]  /*1130*/  BRA `(.L_x_15) ;  /* 0x0000000000087947 */ /* 0x000fea0003800000 */
.L_x_16:
[----:B------:R-:W-:Y:S02]  /*1140*/  ULDC UR4, c[0x0][0x584] ;  /* 0x0001610000047ab9 */ /* 0x000fe40000000800 */
[----:B-1----:R-:W-:-:S07]  /*1150*/  IMAD.U32 R89, RZ, RZ, UR4 ;  /* 0x00000004ff597e24 */ /* 0x002fce000f8e00ff */
.L_x_15:
[----:B------:R-:W-:-:S13]  /*1160*/  LOP3.LUT P0, RZ, R3, 0xff, RZ, 0xc0, !PT ;  /* 0x000000ff03ff7812 */ /* 0x000fda000780c0ff */
[----:B------:R-:W-:Y:S05]  /*1170*/  @!P0 EXIT ;  /* 0x000000000000894d */ /* 0x000fea0003800000 */
[----:B------:R-:W2:Y:S01]  /*1180*/  LDC R92, c[0x0][0x658] ;  /* 0x00019600ff5c7b82 */ /* 0x000ea20000000800 */
[----:B------:R-:W-:Y:S01]  /*1190*/  ULDC.64 UR6, c[0x0][0x288] ;  /* 0x0000a20000067ab9 */ /* 0x000fe20000000a00 */
[----:B------:R-:W-:Y:S01]  /*11a0*/  LOP3.LUT R6, R6, 0x1, RZ, 0xc0, !PT ;  /* 0x0000000106067812 */ /* 0x000fe200078ec0ff */
[----:B------:R-:W-:Y:S01]  /*11b0*/  UIADD3 UR4, UR7, 0x3f, URZ ;  /* 0x0000003f07047890 */ /* 0x000fe2000fffe03f */
[----:B------:R-:W-:Y:S01]  /*11c0*/  SHF.R.U32.HI R3, RZ, 0x2, R94 ;  /* 0x00000002ff037819 */ /* 0x000fe2000001165e */
[----:B01----:R-:W-:Y:S01]  /*11d0*/  IMAD.MOV.U32 R5, RZ, RZ, -0x1 ;  /* 0xffffffffff057424 */ /* 0x003fe200078e00ff */
[----:B------:R-:W-:Y:S01]  /*11e0*/  SHF.R.U32.HI R0, RZ, 0x1, R0 ;  /* 0x00000001ff007819 */ /* 0x000fe20000011600 */
[----:B------:R-:W-:Y:S01]  /*11f0*/  USHF.R.S32.HI UR5, URZ, 0x1f, UR4 ;  /* 0x0000001f3f057899 */ /* 0x000fe20008011404 */
[----:B------:R-:W0:Y:S01]  /*1200*/  LDC.64 R90, c[0x0][0x5c8] ;  /* 0x00017200ff5a7b82 */ /* 0x000e220000000a00 */
[----:B------:R-:W-:Y:S01]  /*1210*/  IMAD.SHL.U32 R22, R6, 0x40, RZ ;  /* 0x0000004006167824 */ /* 0x000fe200078e00ff */
[----:B------:R-:W-:Y:S01]  /*1220*/  LOP3.LUT R3, R3, 0x7, RZ, 0xc0, !PT ;  /* 0x0000000703037812 */ /* 0x000fe200078ec0ff */
[----:B------:R-:W-:Y:S01]  /*1230*/  ULEA.HI UR5, UR5, UR4, URZ, 0x6 ;  /* 0x0000000405057291 */ /* 0x000fe2000f8f303f */
[----:B------:R-:W-:Y:S01]  /*1240*/  LOP3.LUT R0, R0, 0x30, RZ, 0xc0, !PT ;  /* 0x0000003000007812 */ /* 0x000fe200078ec0ff */
[----:B------:R-:W-:Y:S01]  /*1250*/  IMAD.MOV.U32 R7, RZ, RZ, 0x1 ;  /* 0x00000001ff077424 */ /* 0x000fe200078e00ff */
[--C-:B------:R-:W-:Y:S01]  /*1260*/  LOP3.LUT R22, R22, 0x40, R3.reuse, 0xe2, !PT ;  /* 0x0000004016167812 */ /* 0x100fe200078ee203 */
[----:B------:R-:W-:Y:S01]  /*1270*/  USHF.R.S32.HI UR43, URZ, 0x6, UR5 ;  /* 0x000000063f2b7899 */ /* 0x000fe20008011405 */
[----:B------:R-:W1:Y:S01]  /*1280*/  LDC R96, c[0x0][0x600] ;  /* 0x00018000ff607b82 */ /* 0x000e620000000800 */
[----:B------:R-:W-:Y:S01]  /*1290*/  IADD3 R3, RZ, -R0, -R3 ;  /* 0x80000000ff037210 */ /* 0x000fe20007ffe803 */
[----:B------:R-:W-:Y:S01]  /*12a0*/  IMAD.U32 R4, RZ, RZ, UR6 ;  /* 0x00000006ff047e24 */ /* 0x000fe2000f8e00ff */
[C---:B------:R-:W-:Y:S01]  /*12b0*/  LOP3.LUT R93, R94.reuse, 0x3, RZ, 0xc0, !PT ;  /* 0x000000035e5d7812 */ /* 0x040fe200078ec0ff */
[----:B------:R-:W-:Y:S01]  /*12c0*/  UISETP.LT.AND UP0, UPT, UR43, 0x1, UPT ;  /* 0x000000012b00788c */ /* 0x000fe2000bf01270 */
[----:B------:R-:W-:Y:S01]  /*12d0*/  LOP3.LUT R95, R94, 0x80, RZ, 0xc0, !PT ;  /* 0x000000805e5f7812 */ /* 0x000fe200078ec0ff */
[----:B------:R-:W-:Y:S01]  /*12e0*/  IMAD R3, R6, -0x40, R3 ;  /* 0xffffffc006037824 */ /* 0x000fe200078e0203 */
[----:B------:R-:W-:Y:S01]  /*12f0*/  ULDC UR4, c[0x0][0x284] ;  /* 0x0000a10000047ab9 */ /* 0x000fe20000000800 */
[----:B--2---:R-:W-:Y:S01]  /*1300*/  SHF.L.U32 R5, R5, R92, RZ ;  /* 0x0000005c05057219 */ /* 0x004fe200000006ff */
[----:B------:R-:W-:Y:S01]  /*1310*/  USEL UR44, UR43, 0x1, UP0 ;  /* 0x000000012b2c7887 */ /* 0x000fe20008000000 */
[----:B------:R-:W-:Y:S01]  /*1320*/  IMAD R93, R93, -0x2, R4 ;  /* 0xfffffffe5d5d7824 */ /* 0x000fe200078e0204 */
[----:B------:R-:W-:Y:S01]  /*1330*/  LOP3.LUT R22, R22, R0, RZ, 0xfc, !PT ;  /* 0x0000000016167212 */ /* 0x000fe200078efcff */
[----:B------:R-:W-:Y:S01]  /*1340*/  IMAD.SHL.U32 R94, R94, 0x2, RZ ;  /* 0x000000025e5e7824 */ /* 0x000fe200078e00ff */
[----:B------:R-:W-:Y:S01]  /*1350*/  SHF.L.U32 R92, R7, R92, RZ ;  /* 0x0000005c075c7219 */ /* 0x000fe200000006ff */
[----:B------:R-:W-:Y:S01]  /*1360*/  VIADD R98, R3, UR4 ;  /* 0x0000000403627c36 */ /* 0x000fe20008000000 */
[----:B------:R-:W-:Y:S01]  /*1370*/  LOP3.LUT R103, R18, 0x1, RZ, 0xfc, !PT ;  /* 0x0000000112677812 */ /* 0x000fe200078efcff */
[----:B------:R-:W-:Y:S01]  /*1380*/  IMAD.MOV.U32 R23, RZ, RZ, RZ ;  /* 0x000000ffff177224 */ /* 0x000fe200078e00ff */
[C---:B0-----:R-:W-:Y:S01]  /*1390*/  SHF.L.U64.HI R91, R90.reuse, 0x3, R91 ;  /* 0x000000035a5b7819 */ /* 0x041fe2000001025b */
[----:B------:R-:W-:Y:S01]  /*13a0*/  IMAD.SHL.U32 R90, R90, 0x8, RZ ;  /* 0x000000085a5a7824 */ /* 0x000fe200078e00ff */
[----:B------:R-:W-:Y:S01]  /*13b0*/  SHF.R.U32.HI R95, RZ, 0x7, R95 ;  /* 0x00000007ff5f7819 */ /* 0x000fe2000001165f */
[----:B------:R-:W-:Y:S01]  /*13c0*/  UIADD3 UR44, UR43, -UR44, URZ ;  /* 0x8000002c2b2c7290 */ /* 0x000fe2000fffe03f */
[----:B------:R-:W-:Y:S01]  /*13d0*/  LOP3.LUT R97, RZ, R5, RZ, 0x33, !PT ;  /* 0x00000005ff617212 */ /* 0x000fe200078e33ff */
[----:B------:R-:W-:Y:S01]  /*13e0*/  UMOV UR40, URZ ;  /* 0x0000003f00287c82 */ /* 0x000fe20008000000 */
[----:B------:R-:W-:Y:S01]  /*13f0*/  UMOV UR41, URZ ;  /* 0x0000003f00297c82 */ /* 0x000fe20008000000 */
[----:B-1----:R-:W-:-:S08]  /*1400*/  VIADD R96, R96, 0xffffffff ;  /* 0xffffffff60607836 */ /* 0x002fd00000000000 */
.L_x_162:
[----:B0-----:R-:W0:Y:S01]  /*1410*/  SHFL.IDX PT, R0, R95, RZ, 0x1f ;  /* 0x00001fff5f007589 */ /* 0x001e2200000e0000 */
[----:B-1----:R-:W1:Y:S01]  /*1420*/  S2UR UR7, SR_CgaCtaId ;  /* 0x00000000000779c3 */ /* 0x002e620000008800 */
[----:B------:R-:W-:Y:S01]  /*1430*/  UMOV UR6, 0x400 ;  /* 0x0000040000067882 */ /* 0x000fe20000000000 */
[----:B0-----:R-:W-:Y:S01]  /*1440*/  R2UR UR4, R0 ;  /* 0x00000000000472ca */ /* 0x001fe200000e0000 */
[----:B-1----:R-:W-:-:S12]  /*1450*/  ULEA UR6, UR7, UR6, 0x18 ;  /* 0x0000000607067291 */ /* 0x002fd8000f8ec03f */
[----:B------:R-:W-:-:S04]  /*1460*/  ULEA.HI UR5, UR4, UR4, URZ, 0x1 ;  /* 0x0000000404057291 */ /* 0x000fc8000f8f083f */
[----:B------:R-:W-:-:S04]  /*1470*/  ULOP3.LUT UR5, UR5, 0x7fffe, URZ, 0xc0, !UPT ;  /* 0x0007fffe05057892 */ /* 0x000fc8000f8ec03f */
[----:B------:R-:W-:-:S03]  /*1480*/  UIADD3 UR5, UR4, -UR5, URZ ;  /* 0x8000000504057290 */ /* 0x000fc6000fffe03f */
[----:B------:R-:W-:Y:S01]  /*1490*/  ULDC UR4, c[0x0][0x28c] ;  /* 0x0000a30000047ab9 */ /* 0x000fe20000000800 */
[----:B------:R-:W-:Y:S01]  /*14a0*/  ULEA UR5, UR5, UR6, 0xd ;  /* 0x0000000605057291 */ /* 0x000fe2000f8e683f */
[----:B------:R-:W-:-:S03]  /*14b0*/  ISETP.LT.AND P0, PT, RZ, UR4, PT ;  /* 0x00000004ff007c0c */ /* 0x000fc6000bf01270 */
[----:B------:R-:W-:-:S04]  /*14c0*/  UIADD3 UR5, UR5, 0x100, URZ ;  /* 0x0000010005057890 */ /* 0x000fc8000fffe03f */
[----:B------:R-:W-:-:S04]  /*14d0*/  USHF.R.U32.HI UR5, URZ, 0x4, UR5 ;  /* 0x000000043f057899 */ /* 0x000fc80008011605 */
[----:B------:R-:W-:-:S04]  /*14e0*/  ULOP3.LUT UR5, UR5, 0x3fff, URZ, 0xc0, !UPT ;  /* 0x00003fff05057892 */ /* 0x000fc8000f8ec03f */
[----:B------:R-:W-:Y:S01]  /*14f0*/  ULOP3.LUT UR45, UR5, 0x10000, URZ, 0xfc, !UPT ;  /* 0x00010000052d7892 */ /* 0x000fe2000f8efc3f */
[----:B--2345:R-:W-:Y:S11]  /*1500*/  @P0 BRA `(.L_x_17) ;  /* 0x0000000000400947 */ /* 0x03cff60003800000 */
[----:B------:R-:W-:Y:S01]  /*1510*/  MOV R0, 0x0 ;  /* 0x0000000000007802 */ /* 0x000fe20000000f00 */
[----:B------:R-:W-:Y:S01]  /*1520*/  ULDC.64 UR4, c[0x4][0x68] ;  /* 0x01001a0000047ab9 */ /* 0x000fe20000000a00 */
[----:B------:R-:W-:Y:S01]  /*1530*/  ULDC.64 UR6, c[0x4][0x8] ;  /* 0x0100020000067ab9 */ /* 0x000fe20000000a00 */
[----:B------:R-:W-:Y:S01]  /*1540*/  IMAD.U32 R4, RZ, RZ, UR4 ;  /* 0x00000004ff047e24 */ /* 0x000fe2000f8e00ff */
[----:B------:R0:W1:Y:S01]  /*1550*/  LDC.64 R14, c[0x4][R0] ;  /* 0x01000000000e7b82 */ /* 0x0000620000000a00 */
[----:B------:R-:W-:Y:S01]  /*1560*/  IMAD.U32 R5, RZ, RZ, UR5 ;  /* 0x00000005ff057e24 */ /* 0x000fe2000f8e00ff */
[----:B------:R-:W-:Y:S01]  /*1570*/  ULDC.64 UR4, c[0x4][0x70] ;  /* 0x01001c0000047ab9 */ /* 0x000fe20000000a00 */
[----:B------:R-:W-:Y:S02]  /*1580*/  IMAD.U32 R10, RZ, RZ, UR6 ;  /* 0x00000006ff0a7e24 */ /* 0x000fe4000f8e00ff */
[----:B------:R-:W-:Y:S02]  /*1590*/  IMAD.U32 R6, RZ, RZ, UR4 ;  /* 0x00000004ff067e24 */ /* 0x000fe4000f8e00ff */
[----:B------:R-:W-:-:S02]  /*15a0*/  IMAD.U32 R7, RZ, RZ, UR5 ;  /* 0x00000005ff077e24 */ /* 0x000fc4000f8e00ff */
[----:B------:R-:W-:Y:S02]  /*15b0*/  IMAD.U32 R11, RZ, RZ, UR7 ;  /* 0x00000007ff0b7e24 */ /* 0x000fe4000f8e00ff */
[----:B------:R-:W-:Y:S02]  /*15c0*/  IMAD.MOV.U32 R8, RZ, RZ, 0x1e1 ;  /* 0x000001e1ff087424 */ /* 0x000fe400078e00ff */
[----:B------:R-:W-:Y:S02]  /*15d0*/  IMAD.MOV.U32 R12, RZ, RZ, 0x1 ;  /* 0x00000001ff0c7424 */ /* 0x000fe400078e00ff */
[----:B0-----:R-:W-:-:S07]  /*15e0*/  IMAD.MOV.U32 R13, RZ, RZ, RZ ;  /* 0x000000ffff0d7224 */ /* 0x001fce00078e00ff */
[----:B------:R-:W-:-:S07]  /*15f0*/  LEPC R20, `(.L_x_17) ;  /* 0x000000001014794e */ /* 0x000fce0000000000 */
[----:B-1---5:R-:W-:Y:S05]  /*1600*/  CALL.ABS.NOINC R14 ;  /* 0x000000000e007343 */ /* 0x022fea0003c00000 */
.L_x_17:
[----:B------:R-:W-:-:S13]  /*1610*/  ISETP.NE.AND P0, PT, R103, 0x3, PT ;  /* 0x000000036700780c */ /* 0x000fda0003f05270 */
[----:B------:R-:W-:Y:S05]  /*1620*/  @!P0 BRA `(.L_x_18) ;  /* 0x0000000000048947 */ /* 0x000fea0003800000 */
[----:B------:R-:W-:Y:S01]  /*1630*/  BPT.TRAP 0x1 ;  /* 0x000000040000795c */ /* 0x000fe20000300000 */
.L_x_18:
[----:B------:R-:W0:Y:S01]  /*1640*/  S2UR UR5, SR_CgaCtaId ;  /* 0x00000000000579c3 */ /* 0x000e220000008800 */
[----:B------:R-:W-:Y:S01]  /*1650*/  UMOV UR4, 0x400 ;  /* 0x0000040000047882 */ /* 0x000fe20000000000 */
[----:B------:R-:W-:Y:S02]  /*1660*/  IMAD.U32 R0, RZ, RZ, UR40 ;  /* 0x00000028ff007e24 */ /* 0x000fe4000f8e00ff */
[----:B------:R-:W-:-:S03]  /*1670*/  IMAD.U32 R3, RZ, RZ, UR41 ;  /* 0x00000029ff037e24 */ /* 0x000fc6000f8e00ff */
[----:B------:R-:W-:Y:S01]  /*1680*/  SHF.L.U32 R0, R0, 0x1f, RZ ;  /* 0x0000001f00007819 */ /* 0x000fe200000006ff */
[----:B0-----:R-:W-:-:S06]  /*1690*/  ULEA UR4, UR5, UR4, 0x18 ;  /* 0x0000000405047291 */ /* 0x001fcc000f8ec03f */
[----:B------:R-:W-:-:S04]  /*16a0*/  IMAD.U32 R6, RZ, RZ, UR4 ;  /* 0x00000004ff067e24 */ /* 0x000fc8000f8e00ff */
[----:B------:R-:W-:-:S04]  /*16b0*/  IMAD R3, R3, 0x8, R6 ;  /* 0x0000000803037824 */ /* 0x000fc800078e0206 */
[----:B------:R0:W1:Y:S01]  /*16c0*/  SYNCS.PHASECHK.TRANS64.TRYWAIT P1, [R3+URZ], R0 ;  /* 0x00000000030075a7 */ /* 0x000062000802017f */
[----:B------:R-:W-:Y:S05]  /*16d0*/  @!P0 BRA `(.L_x_19) ;  /* 0x0000000000048947 */ /* 0x000fea0003800000 */
[----:B------:R-:W-:Y:S01]  /*16e0*/  BPT.TRAP 0x1 ;  /* 0x000000040000795c */ /* 0x000fe20000300000 */
.L_x_19:
[----:B------:R-:W-:-:S05]  /*16f0*/  IMAD.U32 R4, RZ, RZ, UR44 ;  /* 0x0000002cff047e24 */ /* 0x000fca000f8e00ff */
[----:B------:R-:W-:Y:S01]  /*1700*/  ISETP.GE.AND P2, PT, R4, 0x1, PT ;  /* 0x000000010400780c */ /* 0x000fe20003f46270 */
[----:B-1----:R-:W-:-:S12]  /*1710*/  @P1 BRA `(.L_x_20) ;  /* 0x0000000000081947 */ /* 0x002fd80003800000 */
[----:B------:R-:W1:Y:S02]  /*1720*/  SYNCS.PHASECHK.TRANS64.TRYWAIT P1, [R3+URZ], R0 ;  /* 0x00000000030075a7 */ /* 0x000e64000802017f */
[----:B-1----:R-:W-:Y:S05]  /*1730*/  @!P1 BRA `(.L_x_21) ;  /* 0x0000006400549947 */ /* 0x002fea0003800000 */
.L_x_20:
[----:B------:R-:W-:Y:S05]  /*1740*/  WARPSYNC.ALL ;  /* 0x0000000000007948 */ /* 0x000fea0003800000 */
[----:B------:R-:W-:Y:S01]  /*1750*/  R2UR UR4, R6 ;  /* 0x00000000060472ca */ /* 0x000fe200000e0000 */
[----:B------:R-:W-:Y:S01]  /*1760*/  ULEA UR5, UR41, UR45, 0xa ;  /* 0x0000002d29057291 */ /* 0x000fe2000f8e503f */
[----:B------:R-:W-:Y:S01]  /*1770*/  WARPGROUP.ARRIVE ;  /* 0x00000000000079c5 */ /* 0x000fe20000000000 */
[----:B------:R-:W-:Y:S01]  /*1780*/  UMOV UR9, 0x40000040 ;  /* 0x4000004000097882 */ /* 0x000fe20000000000 */
[----:B------:R-:W-:-:S04]  /*1790*/  UMOV UR11, 0x40000040 ;  /* 0x40000040000b7882 */ /* 0x000fc80000000000 */
[----:B------:R-:W-:-:S05]  /*17a0*/  UMOV UR8, UR5 ;  /* 0x0000000500087c82 */ /* 0x000fca0008000000 */
[----:B------:R-:W-:-:S04]  /*17b0*/  UIADD3 UR4, UR4, 0x10100, URZ ;  /* 0x0001010004047890 */ /* 0x000fc8000fffe03f */
[----:B------:R-:W-:-:S04]  /*17c0*/  USHF.R.U32.HI UR4, URZ, 0x4, UR4 ;  /* 0x000000043f047899 */ /* 0x000fc80008011604 */
[----:B------:R-:W-:-:S04]  /*17d0*/  ULOP3.LUT UR4, UR4, 0x3fff, URZ, 0xc0, !UPT ;  /* 0x00003fff04047892 */ /* 0x000fc8000f8ec03f */
[----:B------:R-:W-:-:S04]  /*17e0*/  ULOP3.LUT UR4, UR4, 0x10000, URZ, 0xfc, !UPT ;  /* 0x0001000004047892 */ /* 0x000fc8000f8efc3f */
[----:B------:R-:W-:-:S07]  /*17f0*/  ULEA UR6, UR41, UR4, 0xa ;  /* 0x0000000429067291 */ /* 0x000fce000f8e503f */
[----:B------:R-:W-:Y:S02]  /*1800*/  UMOV UR10, UR6 ;  /* 0x00000006000a7c82 */ /* 0x000fe40008000000 */
[----:B------:R-:W-:Y:S01]  /*1810*/  HGMMA.64x128x16.F32 R24, gdesc[UR8], RZ, !UPT, gsb0 ;  /* 0x01e00000081879f0 */ /* 0x000fe2000c0008ff */
[----:B------:R-:W-:Y:S02]  /*1820*/  UIADD3 UR8, UR5, 0x2, URZ ;  /* 0x0000000205087890 */ /* 0x000fe4000fffe03f */
[----:B------:R-:W-:Y:S01]  /*1830*/  UIADD3 UR10, UR6, 0x2, URZ ;  /* 0x00000002060a7890 */ /* 0x000fe2000fffe03f */
[----:B------:R-:W-:Y:S01]  /*1840*/  UMOV UR9, 0x40000040 ;  /* 0x4000004000097882 */ /* 0x000fe20000000000 */
[----:B------:R-:W-:Y:S01]  /*1850*/  UMOV UR11, 0x40000040 ;  /* 0x40000040000b7882 */ /* 0x000fe20000000000 */
[----:B------:R-:W-:Y:S02]  /*1860*/  WARPGROUP.DEPBAR.LE gsb0, 0x0 ;  /* 0x00008000000079c5 */ /* 0x000fe40000010000 */
[----:B------:R-:W-:-:S06]  /*1870*/  WARPGROUP.ARRIVE ;  /* 0x00000000000079c5 */ /* 0x000fcc0000000000 */
[----:B------:R-:W-:Y:S01]  /*1880*/  HGMMA.64x128x16.F32 R24, gdesc[UR8], R24, gsb0 ;  /* 0x01e00000081879f0 */ /* 0x000fe20008000818 */
        /* <DEDUP_REMOVED lines=13> */
[----:B------:R-:W-:Y:S03]  /*1960*/  HGMMA.64x128x16.F32 R24, gdesc[UR8], R24, gsb0 ;  /* 0x01e00000081879f0 */ /* 0x000fe60008000818 */
[----:B------:R-:W-:Y:S02]  /*1970*/  WARPGROUP.DEPBAR.LE gsb0, 0x0 ;  /* 0x00008000000079c5 */ /* 0x000fe40000010000 */
[----:B------:R-:W-:Y:S05]  /*1980*/  @!P2 BRA `(.L_x_22) ;  /* 0x000000040028a947 */ /* 0x000fea0003800000 */
[----:B------:R-:W-:Y:S01]  /*1990*/  UIADD3 UR5, UR41, 0x1, URZ ;  /* 0x0000000129057890 */ /* 0x000fe2000fffe03f */
[----:B01----:R-:W-:Y:S02]  /*19a0*/  IMAD.U32 R0, RZ, RZ, UR44 ;  /* 0x0000002cff007e24 */ /* 0x003fe4000f8e00ff */
[----:B------:R-:W-:Y:S01]  /*19b0*/  IMAD.U32 R3, RZ, RZ, UR41 ;  /* 0x00000029ff037e24 */ /* 0x000fe2000f8e00ff */
[----:B------:R-:W-:-:S04]  /*19c0*/  UISETP.NE.AND UP0, UPT, UR5, 0x4, UPT ;  /* 0x000000040500788c */ /* 0x000fc8000bf05270 */
[----:B------:R-:W-:Y:S02]  /*19d0*/  USEL UR6, URZ, 0x1, UP0 ;  /* 0x000000013f067887 */ /* 0x000fe40008000000 */
[----:B------:R-:W-:Y:S02]  /*19e0*/  USEL UR5, UR5, URZ, UP0 ;  /* 0x0000003f05057287 */ /* 0x000fe40008000000 */
[----:B------:R-:W-:-:S06]  /*19f0*/  ULOP3.LUT UR6, UR40, UR6, URZ, 0x3c, !UPT ;  /* 0x0000000628067292 */ /* 0x000fcc000f8e3c3f */
[----:B------:R-:W-:-:S07]  /*1a00*/  IMAD.U32 R7, RZ, RZ, UR6 ;  /* 0x00000006ff077e24 */ /* 0x000fce000f8e00ff */
.L_x_29:
[----:B------:R-:W-:Y:S05]  /*1a10*/  @!P0 BRA `(.L_x_23) ;  /* 0x0000000000048947 */ /* 0x000fea0003800000 */
[----:B------:R-:W-:Y:S01]  /*1a20*/  BPT.TRAP 0x1 ;  /* 0x000000040000795c */ /* 0x000fe20000300000 */
.L_x_23:
[----:B------:R-:W0:Y:S01]  /*1a30*/  S2UR UR7, SR_CgaCtaId ;  /* 0x00000000000779c3 */ /* 0x000e220000008800 */
[----:B------:R-:W-:Y:S01]  /*1a40*/  UMOV UR6, 0x400 ;  /* 0x0000040000067882 */ /* 0x000fe20000000000 */
[----:B------:R-:W-:Y:S01]  /*1a50*/  IMAD.U32 R5, RZ, RZ, UR5 ;  /* 0x00000005ff057e24 */ /* 0x000fe2000f8e00ff */
[----:B------:R-:W-:Y:S01]  /*1a60*/  SHF.L.U32 R4, R7, 0x1f, RZ ;  /* 0x0000001f07047819 */ /* 0x000fe200000006ff */
[----:B0-----:R-:W-:-:S06]  /*1a70*/  ULEA UR6, UR7, UR6, 0x18 ;  /* 0x0000000607067291 */ /* 0x001fcc000f8ec03f */
[----:B------:R-:W-:-:S04]  /*1a80*/  IMAD.U32 R6, RZ, RZ, UR6 ;  /* 0x00000006ff067e24 */ /* 0x000fc8000f8e00ff */
[----:B------:R-:W-:-:S04]  /*1a90*/  IMAD R5, R5, 0x8, R6 ;  /* 0x0000000805057824 */ /* 0x000fc800078e0206 */
[----:B------:R0:W1:Y:S01]  /*1aa0*/  SYNCS.PHASECHK.TRANS64.TRYWAIT P1, [R5+URZ], R4 ;  /* 0x00000004050075a7 */ /* 0x000062000802017f */
[----:B------:R-:W-:Y:S05]  /*1ab0*/  @!P0 BRA `(.L_x_24) ;  /* 0x0000000000048947 */ /* 0x000fea0003800000 */
[----:B------:R-:W-:Y:S01]  /*1ac0*/  BPT.TRAP 0x1 ;  /* 0x000000040000795c */ /* 0x000fe20000300000 */
.L_x_24:
[----:B-1----:R-:W-:Y:S05]  /*1ad0*/  @P1 BRA `(.L_x_25) ;  /* 0x0000000000081947 */ /* 0x002fea0003800000 */
[----:B------:R-:W1:Y:S02]  /*1ae0*/  SYNCS.PHASECHK.TRANS64.TRYWAIT P1, [R5+URZ], R4 ;  /* 0x00000004050075a7 */ /* 0x000e64000802017f */
[----:B-1----:R-:W-:Y:S05]  /*1af0*/  @!P1 BRA `(.L_x_26) ;  /* 0x0000006000789947 */ /* 0x002fea0003800000 */
.L_x_25:
[----:B------:R-:W-:Y:S01]  /*1b00*/  ULEA UR6, UR5, UR45, 0xa ;  /* 0x0000002d05067291 */ /* 0x000fe2000f8e503f */
[----:B------:R-:W-:Y:S01]  /*1b10*/  WARPGROUP.ARRIVE ;  /* 0x00000000000079c5 */ /* 0x000fe20000000000 */
[----:B------:R-:W-:Y:S01]  /*1b20*/  ULEA UR7, UR5, UR4, 0xa ;  /* 0x0000000405077291 */ /* 0x000fe2000f8e503f */
[----:B------:R-:W-:Y:S01]  /*1b30*/  UMOV UR9, 0x40000040 ;  /* 0x4000004000097882 */ /* 0x000fe20000000000 */
[----:B------:R-:W-:-:S03]  /*1b40*/  UMOV UR11, 0x40000040 ;  /* 0x40000040000b7882 */ /* 0x000fc60000000000 */
[----:B------:R-:W-:Y:S02]  /*1b50*/  UMOV UR8, UR6 ;  /* 0x0000000600087c82 */ /* 0x000fe40008000000 */
[----:B------:R-:W-:Y:S02]  /*1b60*/  UMOV UR10, UR7 ;  /* 0x00000007000a7c82 */ /* 0x000fe40008000000 */
[----:B------:R-:W-:Y:S01]  /*1b70*/  HGMMA.64x128x16.F32 R24, gdesc[UR8], R24, gsb0 ;  /* 0x01e00000081879f0 */ /* 0x000fe20008000818 */
[----:B------:R-:W-:Y:S02]  /*1b80*/  UIADD3 UR8, UR6, 0x2, URZ ;  /* 0x0000000206087890 */ /* 0x000fe4000fffe03f */
[----:B------:R-:W-:Y:S01]  /*1b90*/  UIADD3 UR10, UR7, 0x2, URZ ;  /* 0x00000002070a7890 */ /* 0x000fe2000fffe03f */
[----:B------:R-:W-:Y:S01]  /*1ba0*/  UMOV UR9, 0x40000040 ;  /* 0x4000004000097882 */ /* 0x000fe20000000000 */
[----:B------:R-:W-:Y:S01]  /*1bb0*/  UMOV UR11, 0x40000040 ;  /* 0x40000040000b7882 */ /* 0x000fe20000000000 */
[----:B------:R-:W-:-:S02]  /*1bc0*/  WARPGROUP.DEPBAR.LE gsb0, 0x0 ;  /* 0x00008000000079c5 */ /* 0x000fc40000010000 */
        /* <DEDUP_REMOVED lines=18> */
[----:B------:R-:W-:Y:S01]  /*1cf0*/  BPT.TRAP 0x1 ;  /* 0x000000040000795c */ /* 0x000fe20000300000 */
.L_x_27:
[----:B------:R-:W-:-:S13]  /*1d00*/  ISETP.NE.AND P1, PT, R102, RZ, PT ;  /* 0x000000ff6600720c */ /* 0x000fda0003f25270 */
[----:B01----:R-:W-:-:S04]  /*1d10*/  @P1 IMAD R4, R3, 0x8, R6 ;  /* 0x0000000803041824 */ /* 0x003fc800078e0206 */
[----:B------:R-:W-:-:S05]  /*1d20*/  @P1 VIADD R4, R4, 0x20 ;  /* 0x0000002004041836 */ /* 0x000fca0000000000 */
[----:B------:R-:W-:-:S04]  /*1d30*/  @P1 PRMT R4, R19, 0x654, R4 ;  /* 0x0000065413041816 */ /* 0x000fc80000000004 */
[----:B------:R0:W-:Y:S01]  /*1d40*/  @P1 SYNCS.ARRIVE.TRANS64.RED.A1T0 RZ, [R4+URZ], RZ ;  /* 0x000000ff04ff19a7 */ /* 0x0001e2000810043f */
[----:B------:R-:W-:-:S13]  /*1d50*/  ISETP.GT.U32.AND P1, PT, R18, 0x1, PT ;  /* 0x000000011200780c */ /* 0x000fda0003f24070 */
[----:B0-----:R-:W-:Y:S05]  /*1d60*/  @P1 BRA `(.L_x_28) ;  /* 0x0000000000041947 */ /* 0x001fea0003800000 */
[----:B------:R-:W-:Y:S01]  /*1d70*/  BPT.TRAP 0x1 ;  /* 0x000000040000795c */ /* 0x000fe20000300000 */
.L_x_28:
[----:B------:R-:W-:Y:S01]  /*1d80*/  UIADD3 UR5, UR5, 0x1, URZ ;  /* 0x0000000105057890 */ /* 0x000fe2000fffe03f */
[C---:B------:R-:W-:Y:S01]  /*1d90*/  ISETP.GT.AND P2, PT, R0.reuse, 0x1, PT ;  /* 0x000000010000780c */ /* 0x040fe20003f44270 */
[----:B------:R-:W-:Y:S02]  /*1da0*/  VIADD R3, R3, 0x1 ;  /* 0x0000000103037836 */ /* 0x000fe40000000000 */
[----:B------:R-:W-:Y:S01]  /*1db0*/  UISETP.NE.AND UP0, UPT, UR5, 0x4, UPT ;  /* 0x000000040500788c */ /* 0x000fe2000bf05270 */
[----:B------:R-:W-:Y:S02]  /*1dc0*/  VIADD R0, R0, 0xffffffff ;  /* 0xffffffff00007836 */ /* 0x000fe40000000000 */
[C---:B------:R-:W-:Y:S01]  /*1dd0*/  ISETP.NE.AND P1, PT, R3.reuse, 0x4, PT ;  /* 0x000000040300780c */ /* 0x040fe20003f25270 */
[----:B------:R-:W-:Y:S02]  /*1de0*/  USEL UR6, URZ, 0x1, UP0 ;  /* 0x000000013f067887 */ /* 0x000fe40008000000 */
[----:B------:R-:W-:Y:S01]  /*1df0*/  USEL UR5, UR5, URZ, UP0 ;  /* 0x0000003f05057287 */ /* 0x000fe20008000000 */
[----:B------:R-:W-:-:S03]  /*1e00*/  SEL R3, R3, RZ, P1 ;  /* 0x000000ff03037207 */ /* 0x000fc60000800000 */
[----:B------:R-:W-:Y:S01]  /*1e10*/  LOP3.LUT R7, R7, UR6, RZ, 0x3c, !PT ;  /* 0x0000000607077c12 */ /* 0x000fe2000f8e3cff */
[----:B------:R-:W-:Y:S07]  /*1e20*/  @P2 BRA `(.L_x_29) ;  /* 0xfffffff800f82947 */ /* 0x000fee000383ffff */
.L_x_22:
[----:B01----:R-:W0:Y:S02]  /*1e30*/  LDC R0, c[0x0][0x28c] ;  /* 0x0000a300ff007b82 */ /* 0x003e240000000800 */
[----:B0-----:R-:W-:-:S13]  /*1e40*/  ISETP.GE.AND P1, PT, R0, 0x1, PT ;  /* 0x000000010000780c */ /* 0x001fda0003f26270 */
[----:B------:R-:W-:Y:S05]  /*1e50*/  @!P1 BRA `(.L_x_30) ;  /* 0x0000000000389947 */ /* 0x000fea0003800000 */
[----:B------:R-:W-:Y:S05]  /*1e60*/  @!P0 BRA `(.L_x_31) ;  /* 0x0000000000048947 */ /* 0x000fea0003800000 */
[----:B------:R-:W-:Y:S01]  /*1e70*/  BPT.TRAP 0x1 ;  /* 0x000000040000795c */ /* 0x000fe20000300000 */
.L_x_31:
[----:B------:R-:W-:-:S13]  /*1e80*/  ISETP.NE.AND P0, PT, R102, RZ, PT ;  /* 0x000000ff6600720c */ /* 0x000fda0003f05270 */
[----:B------:R-:W-:-:S05]  /*1e90*/  VOTEU.ANY UP0, P0 ;  /* 0x00000000003f7886 */ /* 0x000fca0000000100 */
[----:B------:R-:W-:-:S06]  /*1ea0*/  @UP0 UIADD3 UR4, UR44, UR41, URZ ;  /* 0x000000292c040290 */ /* 0x000fcc000fffe03f */
[----:B------:R-:W-:-:S04]  /*1eb0*/  IMAD.U32 R0, RZ, RZ, UR4 ;  /* 0x00000004ff007e24 */ /* 0x000fc8000f8e00ff */
[----:B------:R-:W-:-:S05]  /*1ec0*/  @P0 IMAD.SHL.U32 R0, R0, 0x8, RZ ;  /* 0x0000000800000824 */ /* 0x000fca00078e00ff */
[----:B------:R-:W-:-:S04]  /*1ed0*/  @P0 LOP3.LUT R0, R0, 0x18, RZ, 0xc0, !PT ;  /* 0x0000001800000812 */ /* 0x000fc800078ec0ff */
[----:B------:R-:W-:-:S04]  /*1ee0*/  @P0 IADD3 R0, R6, 0x20, R0 ;  /* 0x0000002006000810 */ /* 0x000fc80007ffe000 */
[----:B------:R-:W-:-:S04]  /*1ef0*/  @P0 PRMT R0, R19, 0x654, R0 ;  /* 0x0000065413000816 */ /* 0x000fc80000000000 */
[----:B------:R0:W-:Y:S01]  /*1f00*/  @P0 SYNCS.ARRIVE.TRANS64.RED.A1T0 RZ, [R0+URZ], RZ ;  /* 0x000000ff00ff09a7 */ /* 0x0001e2000810043f */
[----:B------:R-:W-:-:S13]  /*1f10*/  ISETP.GT.U32.AND P0, PT, R18, 0x1, PT ;  /* 0x000000011200780c */ /* 0x000fda0003f04070 */
[----:B0-----:R-:W-:Y:S05]  /*1f20*/  @P0 BRA `(.L_x_30) ;  /* 0x0000000000040947 */ /* 0x001fea0003800000 */
[----:B------:R-:W-:Y:S01]  /*1f30*/  BPT.TRAP 0x1 ;  /* 0x000000040000795c */ /* 0x000fe20000300000 */
.L_x_30:
[----:B------:R-:W-:Y:S01]  /*1f40*/  IMAD.SHL.U32 R3, R100, 0x80, RZ ;  /* 0x0000008064037824 */ /* 0x000fe200078e00ff */
[----:B------:R-:W-:Y:S01]  /*1f50*/  ULDC UR6, c[0x0][0x288] ;  /* 0x0000a20000067ab9 */ /* 0x000fe20000000800 */
[----:B------:R-:W-:Y:S01]  /*1f60*/  SHF.R.S32.HI R15, RZ, 0x1f, R99 ;  /* 0x0000001fff0f7819 */ /* 0x000fe20000011463 */
[----:B------:R-:W-:Y:S01]  /*1f70*/  IMAD.SHL.U32 R7, R101, 0x80, RZ ;  /* 0x0000008065077824 */ /* 0x000fe200078e00ff */
[----:B------:R-:W-:Y:S01]  /*1f80*/  ULDC.64 UR4, c[0x0][0x5d0] ;  /* 0x0001740000047ab9 */ /* 0x000fe20000000a00 */
[----:B------:R-:W-:Y:S01]  /*1f90*/  LOP3.LUT R8, R3, 0x6, R94, 0xf8, !PT ;  /* 0x0000000603087812 */ /* 0x000fe200078ef85e */
[----:B------:R-:W-:Y:S01]  /*1fa0*/  IMAD.WIDE R100, R101, 0x80, R22 ;  /* 0x0000008065647825 */ /* 0x000fe200078e0216 */
[----:B------:R-:W-:Y:S01]  /*1fb0*/  ISETP.GE.AND P0, PT, R3, UR6, PT ;  /* 0x0000000603007c0c */ /* 0x000fe2000bf06270 */
[----:B------:R-:W-:Y:S01]  /*1fc0*/  ULDC UR6, c[0x0][0x284] ;  /* 0x0000a10000067ab9 */ /* 0x000fe20000000800 */
[----:B------:R-:W-:Y:S01]  /*1fd0*/  SHF.R.S32.HI R9, RZ, 0x1f, R8 ;  /* 0x0000001fff097819 */ /* 0x000fe20000011408 */
[----:B------:R-:W-:Y:S01]  /*1fe0*/  IMAD R0, R15, UR4, RZ ;  /* 0x000000040f007c24 */ /* 0x000fe2000f8e02ff */
[----:B------:R-:W-:-:S03]  /*1ff0*/  ISETP.GE.OR P0, PT, R7, UR6, P0 ;  /* 0x0000000607007c0c */ /* 0x000fc60008706670 */
[C---:B------:R-:W-:Y:S02]  /*2000*/  IMAD R11, R99.reuse, UR5, R0 ;  /* 0x00000005630b7c24 */ /* 0x040fe4000f8e0200 */
[----:B------:R-:W-:Y:S01]  /*2010*/  IMAD.WIDE.U32 R4, R99, UR4, R8 ;  /* 0x0000000463047c25 */ /* 0x000fe2000f8e0008 */
[----:B------:R-:W-:-:S03]  /*2020*/  ULDC.64 UR4, c[0x0][0x5c8] ;  /* 0x0001720000047ab9 */ /* 0x000fc60000000a00 */
[----:B------:R-:W-:Y:S02]  /*2030*/  IMAD R13, R101, UR4, RZ ;  /* 0x00000004650d7c24 */ /* 0x000fe4000f8e02ff */
[----:B------:R-:W-:Y:S02]  /*2040*/  IMAD.IADD R5, R5, 0x1, R11 ;  /* 0x0000000105057824 */ /* 0x000fe400078e020b */
[C---:B------:R-:W-:Y:S02]  /*2050*/  IMAD R13, R100.reuse, UR5, R13 ;  /* 0x00000005640d7c24 */ /* 0x040fe4000f8e020d */
[----:B------:R-:W-:-:S04]  /*2060*/  IMAD.WIDE.U32 R104, R100, UR4, R4 ;  /* 0x0000000464687c25 */ /* 0x000fc8000f8e0004 */
[----:B------:R-:W-:Y:S01]  /*2070*/  IMAD.MOV.U32 R0, RZ, RZ, -0x1 ;  /* 0xffffffffff007424 */ /* 0x000fe200078e00ff */
[----:B------:R-:W-:Y:S06]  /*2080*/  @P0 BRA `(.L_x_32) ;  /* 0x0000004000040947 */ /* 0x000fec0003800000 */
[----:B-----5:R-:W-:Y:S01]  /*2090*/  FSETP.NEU.AND P1, PT, R89, RZ, PT ;  /* 0x000000ff5900720b */ /* 0x020fe20003f2d000 */
[----:B------:R-:W-:Y:S01]  /*20a0*/  IMAD.IADD R4, R93, 0x1, -R3 ;  /* 0x000000015d047824 */ /* 0x000fe200078e0a03 */
[----:B------:R-:W-:Y:S01]  /*20b0*/  BSSY B0, `(.L_x_32) ;  /* 0x00003fe000007945 */ /* 0x000fe20003800000 */
[----:B------:R-:W-:Y:S02]  /*20c0*/  IMAD.IADD R3, R98, 0x1, -R7 ;  /* 0x0000000162037824 */ /* 0x000fe400078e0a07 */
[----:B------:R-:W-:Y:S01]  /*20d0*/  IMAD.IADD R115, R105, 0x1, R13 ;  /* 0x0000000169737824 */ /* 0x000fe200078e020d */
[----:B------:R-:W-:-:S04]  /*20e0*/  ISETP.GT.AND P0, PT, R4, RZ, PT ;  /* 0x000000ff0400720c */ /* 0x000fc80003f04270 */
[----:B------:R-:W-:-:S03]  /*20f0*/  ISETP.GT.AND P3, PT, R3, RZ, P0 ;  /* 0x000000ff0300720c */ /* 0x000fc60000764270 */
[----:B------:R-:W-:Y:S10]  /*2100*/  @!P1 BRA `(.L_x_33) ;  /* 0x0000002c00289947 */ /* 0x000ff40003800000 */
[----:B------:R-:W0:Y:S01]  /*2110*/  LDC.64 R108, c[0x0][0x5b8] ;  /* 0x00016e00ff6c7b82 */ /* 0x000e220000000a00 */
[----:B------:R-:W-:-:S07]  /*2120*/  ULDC.64 UR4, c[0x0][0x5c0] ;  /* 0x0001700000047ab9 */ /* 0x000fce0000000a00 */
[----:B------:R-:W1:Y:S08]  /*2130*/  LDC.64 R110, c[0x0][0x5b0] ;  /* 0x00016c00ff6e7b82 */ /* 0x000e700000000a00 */
[----:B------:R-:W2:Y:S01]  /*2140*/  LDC.64 R112, c[0x0][0x5a8] ;  /* 0x00016a00ff707b82 */ /* 0x000ea20000000a00 */
[-C--:B0-----:R-:W-:Y:S02]  /*2150*/  IMAD R6, R15, R108.reuse, RZ ;  /* 0x0000006c0f067224 */ /* 0x081fe400078e02ff */
[----:B------:R-:W-:-:S04]  /*2160*/  IMAD.WIDE.U32 R106, R99, R108, R8 ;  /* 0x0000006c636a7225 */ /* 0x000fc800078e0008 */
[----:B------:R-:W-:Y:S02]  /*2170*/  IMAD R105, R99, R109, R6 ;  /* 0x0000006d63697224 */ /* 0x000fe400078e0206 */
[-C--:B-1----:R-:W-:Y:S02]  /*2180*/  IMAD R5, R101, R110.reuse, RZ ;  /* 0x0000006e65057224 */ /* 0x082fe400078e02ff */
[----:B------:R-:W-:Y:S02]  /*2190*/  IMAD.IADD R13, R107, 0x1, R105 ;  /* 0x000000016b0d7824 */ /* 0x000fe400078e0269 */
[----:B------:R-:W-:Y:S02]  /*21a0*/  IMAD.MOV.U32 R12, RZ, RZ, R106 ;  /* 0x000000ffff0c7224 */ /* 0x000fe400078e006a */
[C---:B------:R-:W-:Y:S02]  /*21b0*/  IMAD R109, R100.reuse, R111, R5 ;  /* 0x0000006f646d7224 */ /* 0x040fe400078e0205 */
[----:B------:R-:W-:-:S04]  /*21c0*/  IMAD.WIDE.U32 R6, R100, R110, R12 ;  /* 0x0000006e64067225 */ /* 0x000fc800078e000c */
[----:B------:R-:W-:Y:S01]  /*21d0*/  IMAD.IADD R5, R7, 0x1, R109 ;  /* 0x0000000107057824 */ /* 0x000fe200078e026d */
[----:B--2---:R-:W-:-:S04]  /*21e0*/  LEA R14, P1, R6, R112, 0x1 ;  /* 0x00000070060e7211 */ /* 0x004fc800078208ff */
[----:B------:R-:W-:-:S05]  /*21f0*/  LEA.HI.X R15, R6, R113, R5, 0x1, P1 ;  /* 0x00000071060f7211 */ /* 0x000fca00008f0c05 */
[----:B------:R0:W2:Y:S01]  /*2200*/  @P3 LDG.E.LTC128B.U16 R5, desc[UR38][R14.64] ;  /* 0x000000260e053981 */ /* 0x0000a2000c1e1520 */
[----:B------:R-:W-:Y:S01]  /*2210*/  IMAD.WIDE.U32 R6, R100, R110, R8 ;  /* 0x0000006e64067225 */ /* 0x000fe200078e0008 */
[----:B------:R-:W-:Y:S03]  /*2220*/  BSSY B1, `(.L_x_34) ;  /* 0x0000013000017945 */ /* 0x000fe60003800000 */
[----:B------:R-:W-:Y:S02]  /*2230*/  IMAD.IADD R7, R109, 0x1, R7 ;  /* 0x000000016d077824 */ /* 0x000fe400078e0207 */
[----:B------:R-:W-:Y:S01]  /*2240*/  IMAD.WIDE.U32 R20, R99, R108, R6 ;  /* 0x0000006c63147225 */ /* 0x000fe200078e0006 */
[----:B0-----:R-:W-:-:S03]  /*2250*/  SHF.L.U64.HI R15, R110, 0x3, R111 ;  /* 0x000000036e0f7819 */ /* 0x001fc6000001026f */
[----:B------:R-:W-:Y:S01]  /*2260*/  IMAD.IADD R7, R105, 0x1, R21 ;  /* 0x0000000169077824 */ /* 0x000fe200078e0215 */
[----:B------:R-:W-:Y:S01]  /*2270*/  LEA R6, P4, R20, R112, 0x1 ;  /* 0x0000007014067211 */ /* 0x000fe200078808ff */
[----:B------:R-:W-:-:S03]  /*2280*/  IMAD.SHL.U32 R14, R110, 0x8, RZ ;  /* 0x000000086e0e7824 */ /* 0x000fc600078e00ff */
[----:B------:R-:W-:Y:S01]  /*2290*/  LEA.HI.X R7, R20, R113, R7, 0x1, P4 ;  /* 0x0000007114077211 */ /* 0x000fe200020f0c07 */
[----:B--2---:R-:W-:-:S05]  /*22a0*/  HADD2.F32 R10, -RZ, R5.H0_H0 ;  /* 0x20000005ff0a7230 */ /* 0x004fca0000004100 */
[----:B------:R-:W-:Y:S01]  /*22b0*/  FMUL R11, R10, R89 ;  /* 0x000000590a0b7220 */ /* 0x000fe20000400000 */
[----:B------:R-:W-:-:S03]  /*22c0*/  LEA R10, P1, R104, UR4, 0x1 ;  /* 0x00000004680a7c11 */ /* 0x000fc6000f8208ff */
[----:B------:R-:W-:Y:S01]  /*22d0*/  FFMA R24, R24, R88, R11 ;  /* 0x0000005818187223 */ /* 0x000fe2000000000b */
[----:B------:R-:W-:Y:S02]  /*22e0*/  LEA.HI.X R11, R104, UR5, R115, 0x1, P1 ;  /* 0x00000005680b7c11 */ /* 0x000fe400088f0c73 */
[----:B------:R-:W-:Y:S02]  /*22f0*/  ISETP.GT.AND P1, PT, R4, 0x1, PT ;  /* 0x000000010400780c */ /* 0x000fe40003f24270 */
[----:B------:R-:W-:Y:S02]  /*2300*/  F2FP.F16.F32.PACK_AB R24, RZ, R24 ;  /* 0x00000018ff18723e */ /* 0x000fe400000000ff */
[----:B------:R-:W-:-:S03]  /*2310*/  ISETP.GT.AND P2, PT, R3, RZ, P1 ;  /* 0x000000ff0300720c */ /* 0x000fc60000f44270 */
[----:B------:R0:W-:Y:S10]  /*2320*/  @P3 STG.E.U16 desc[UR38][R10.64], R24 ;  /* 0x000000180a003986 */ /* 0x0001f4000c101526 */
[----:B------:R-:W-:Y:S05]  /*2330*/  @!P2 BRA `(.L_x_35) ;  /* 0x000000000004a947 */ /* 0x000fea0003800000 */
[----:B------:R1:W5:Y:S02]  /*2340*/  LDG.E.LTC128B.U16 R5, desc[UR38][R6.64+0x2] ;  /* 0x0000022606057981 */ /* 0x000364000c1e1520 */
.L_x_35:
[----:B------:R-:W-:Y:S05]  /*2350*/  BSYNC B1 ;  /* 0x0000000000017941 */ /* 0x000fea0003800000 */
.L_x_34:
[----:B-----5:R-:W-:Y:S01]  /*2360*/  HADD2.F32 R12, -RZ, R5.H0_H0 ;  /* 0x20000005ff0c7230 */ /* 0x020fe20000004100 */
[----:B------:R-:W-:Y:S01]  /*2370*/  ISETP.GT.AND P0, PT, R3, 0x8, P0 ;  /* 0x000000080300780c */ /* 0x000fe20000704270 */
[----:B------:R-:W-:Y:S01]  /*2380*/  IMAD.WIDE.U32 R20, R100, R110, R14 ;  /* 0x0000006e64147225 */ /* 0x000fe200078e000e */
[----:B0-----:R-:W-:-:S03]  /*2390*/  PRMT R24, R5, 0x7610, R24 ;  /* 0x0000761005187816 */ /* 0x001fc60000000018 */
[----:B------:R-:W-:Y:S01]  /*23a0*/  FMUL R12, R12, R89 ;  /* 0x000000590c0c7220 */ /* 0x000fe20000400000 */
[----:B------:R-:W-:Y:S01]  /*23b0*/  IMAD.IADD R109, R109, 0x1, R21 ;  /* 0x000000016d6d7824 */ /* 0x000fe200078e0215 */
[----:B------:R-:W-:Y:S02]  /*23c0*/  IADD3 R106, P3, R106, R20, RZ ;  /* 0x000000146a6a7210 */ /* 0x000fe40007f7e0ff */
[----:B------:R-:W-:-:S03]  /*23d0*/  FFMA R12, R25, R88, R12 ;  /* 0x00000058190c7223 */ /* 0x000fc6000000000c */
[----:B------:R-:W-:Y:S01]  /*23e0*/  IMAD.X R13, R109, 0x1, R13, P3 ;  /* 0x000000016d0d7824 */ /* 0x000fe200018e060d */
[C---:B------:R-:W-:Y:S02]  /*23f0*/  LEA R14, P3, R106.reuse, R112, 0x1 ;  /* 0x000000706a0e7211 */ /* 0x040fe400078608ff */
[----:B------:R-:W-:Y:S02]  /*2400*/  F2FP.F16.F32.PACK_AB R12, RZ, R12 ;  /* 0x0000000cff0c723e */ /* 0x000fe400000000ff */
[----:B------:R-:W-:Y:S02]  /*2410*/  LEA.HI.X R15, R106, R113, R13, 0x1, P3 ;  /* 0x000000716a0f7211 */ /* 0x000fe400018f0c0d */
[----:B------:R-:W-:-:S05]  /*2420*/  PRMT R21, R12, 0x7610, R21 ;  /* 0x000076100c157816 */ /* 0x000fca0000000015 */
[----:B------:R0:W-:Y:S04]  /*2430*/  @P2 STG.E.U16 desc[UR38][R10.64+0x2], R21 ;  /* 0x000002150a002986 */ /* 0x0001e8000c101526 */
[----:B------:R-:W2:Y:S01]  /*2440*/  @P0 LDG.E.LTC128B.U16 R24, desc[UR38][R14.64] ;  /* 0x000000260e180981 */ /* 0x000ea2000c1e1520 */
[----:B------:R-:W-:Y:S01]  /*2450*/  IADD3 R20, P2, R8, R20, RZ ;  /* 0x0000001408147210 */ /* 0x000fe20007f5e0ff */
[----:B------:R-:W-:Y:S01]  /*2460*/  BSSY B1, `(.L_x_36) ;  /* 0x0000011000017945 */ /* 0x000fe20003800000 */
[C---:B------:R-:W-:Y:S02]  /*2470*/  SHF.L.U64.HI R13, R90.reuse, 0x1, R91 ;  /* 0x000000015a0d7819 */ /* 0x040fe4000001025b */
[----:B------:R-:W-:Y:S01]  /*2480*/  ISETP.GT.AND P1, PT, R3, 0x8, P1 ;  /* 0x000000080300780c */ /* 0x000fe20000f24270 */
[----:B0-----:R-:W-:Y:S01]  /*2490*/  IMAD.X R21, R9, 0x1, R109, P2 ;  /* 0x0000000109157824 */ /* 0x001fe200010e066d */
[----:B------:R-:W-:Y:S01]  /*24a0*/  LEA R12, P2, R90, R10, 0x1 ;  /* 0x0000000a5a0c7211 */ /* 0x000fe200078408ff */
[----:B------:R-:W-:-:S04]  /*24b0*/  IMAD.WIDE.U32 R20, R99, R108, R20 ;  /* 0x0000006c63147225 */ /* 0x000fc800078e0014 */
[----:B------:R-:W-:Y:S02]  /*24c0*/  IMAD.X R13, R13, 0x1, R11, P2 ;  /* 0x000000010d0d7824 */ /* 0x000fe400010e060b */
[----:B------:R-:W-:Y:S02]  /*24d0*/  IMAD.IADD R9, R105, 0x1, R21 ;  /* 0x0000000169097824 */ /* 0x000fe400078e0215 */
[----:B--2---:R-:W-:-:S05]  /*24e0*/  HADD2.F32 R8, -RZ, R24.H0_H0 ;  /* 0x20000018ff087230 */ /* 0x004fca0000004100 */
[----:B------:R-:W-:Y:S01]  /*24f0*/  FMUL R5, R8, R89 ;  /* 0x0000005908057220 */ /* 0x000fe20000400000 */
[----:B------:R-:W-:-:S03]  /*2500*/  LEA R8, P3, R20, R112, 0x1 ;  /* 0x0000007014087211 */ /* 0x000fc600078608ff */
[----:B------:R-:W-:Y:S01]  /*2510*/  FFMA R5, R26, R88, R5 ;  /* 0x000000581a057223 */ /* 0x000fe20000000005 */
[----:B------:R-:W-:-:S04]  /*2520*/  LEA.HI.X R9, R20, R113, R9, 0x1, P3 ;  /* 0x0000007114097211 */ /* 0x000fc800018f0c09 */
[----:B------:R-:W-:-:S05]  /*2530*/  F2FP.F16.F32.PACK_AB R5, RZ, R5 ;  /* 0x00000005ff05723e */ /* 0x000fca00000000ff */
[----:B------:R0:W-:Y:S01]  /*2540*/  @P0 STG.E.U16 desc[UR38][R12.64], R5 ;  /* 0x000000050c000986 */ /* 0x0001e2000c101526 */
[----:B------:R-:W-:Y:S05]  /*2550*/  @!P1 BRA `(.L_x_37) ;  /* 0x0000000000049947 */ /* 0x000fea0003800000 */
[----:B------:R2:W5:Y:S02]  /*2560*/  LDG.E.LTC128B.U16 R24, desc[UR38][R8.64+0x2] ;  /* 0x0000022608187981 */ /* 0x000564000c1e1520 */
.L_x_37:
[----:B------:R-:W-:Y:S05]  /*2570*/  BSYNC B1 ;  /* 0x0000000000017941 */ /* 0x000fea0003800000 */
.L_x_36:
[----:B-----5:R-:W-:Y:S01]  /*2580*/  HADD2.F32 R14, -RZ, R24.H0_H0 ;  /* 0x20000018ff0e7230 */ /* 0x020fe20000004100 */
[----:B------:R-:W-:Y:S01]  /*2590*/  ISETP.GT.AND P0, PT, R4, 0x8, PT ;  /* 0x000000080400780c */ /* 0x000fe20003f04270 */
[----:B------:R-:W-:Y:S03]  /*25a0*/  BSSY B1, `(.L_x_38) ;  /* 0x0000008000017945 */ /* 0x000fe60003800000 */
[----:B------:R-:W-:Y:S01]  /*25b0*/  FMUL R14, R14, R89 ;  /* 0x000000590e0e7220 */ /* 0x000fe20000400000 */
[----:B------:R-:W-:-:S03]  /*25c0*/  ISETP.GT.AND P2, PT, R3, RZ, P0 ;  /* 0x000000ff0300720c */ /* 0x000fc60000744270 */
[----:B------:R-:W-:-:S05]  /*25d0*/  FFMA R14, R27, R88, R14 ;  /* 0x000000581b0e7223 */ /* 0x000fca000000000e */
[----:B------:R-:W-:-:S05]  /*25e0*/  F2FP.F16.F32.PACK_AB R14, RZ, R14 ;  /* 0x0000000eff0e723e */ /* 0x000fca00000000ff */
[----:B------:R3:W-:Y:S01]  /*25f0*/  @P1 STG.E.U16 desc[UR38][R12.64+0x2], R14 ;  /* 0x0000020e0c001986 */ /* 0x0007e2000c101526 */
[----:B------:R-:W-:Y:S05]  /*2600*/  @!P2 BRA `(.L_x_39) ;  /* 0x000000000004a947 */ /* 0x000fea0003800000 */
[----:B------:R4:W5:Y:S02]  /*2610*/  LDG.E.LTC128B.U16 R24, desc[UR38][R6.64+0x10] ;  /* 0x0000102606187981 */ /* 0x000964000c1e1520 */
.L_x_39:
[----:B------:R-:W-:Y:S05]  /*2620*/  BSYNC B1 ;  /* 0x0000000000017941 */ /* 0x000fea0003800000 */
.L_x_38:
[----:B---3-5:R-:W-:Y:S01]  /*2630*/  HADD2.F32 R14, -RZ, R24.H0_H0 ;  /* 0x20000018ff0e7230 */ /* 0x028fe20000004100 */
[----:B------:R-:W-:Y:S01]  /*2640*/  ISETP.GT.AND P1, PT, R4, 0x9, PT ;  /* 0x000000090400780c */ /* 0x000fe20003f24270 */
[----:B------:R-:W-:Y:S03]  /*2650*/  BSSY B1, `(.L_x_40) ;  /* 0x0000008000017945 */ /* 0x000fe60003800000 */
[----:B0-----:R-:W-:Y:S01]  /*2660*/  FMUL R5, R14, R89 ;  /* 0x000000590e057220 */ /* 0x001fe20000400000 */
[----:B------:R-:W-:-:S03]  /*2670*/  ISETP.GT.AND P3, PT, R3, RZ, P1 ;  /* 0x000000ff0300720c */ /* 0x000fc60000f64270 */
[----:B------:R-:W-:-:S05]  /*2680*/  FFMA R5, R28, R88, R5 ;  /* 0x000000581c057223 */ /* 0x000fca0000000005 */
[----:B------:R-:W-:-:S05]  /*2690*/  F2FP.F16.F32.PACK_AB R5, RZ, R5 ;  /* 0x00000005ff05723e */ /* 0x000fca00000000ff */
[----:B------:R0:W-:Y:S01]  /*26a0*/  @P2 STG.E.U16 desc[UR38][R10.64+0x10], R5 ;  /* 0x000010050a002986 */ /* 0x0001e2000c101526 */
[----:B------:R-:W-:Y:S05]  /*26b0*/  @!P3 BRA `(.L_x_41) ;  /* 0x000000000004b947 */ /* 0x000fea0003800000 */
[----:B------:R3:W5:Y:S02]  /*26c0*/  LDG.E.LTC128B.U16 R24, desc[UR38][R6.64+0x12] ;  /* 0x0000122606187981 */ /* 0x000764000c1e1520 */
.L_x_41:
[----:B------:R-:W-:Y:S05]  /*26d0*/  BSYNC B1 ;  /* 0x0000000000017941 */ /* 0x000fea0003800000 */
.L_x_40:
[----:B-----5:R-:W-:Y:S01]  /*26e0*/  HADD2.F32 R14, -RZ, R24.H0_H0 ;  /* 0x20000018ff0e7230 */ /* 0x020fe20000004100 */
[----:B------:R-:W-:Y:S01]  /*26f0*/  ISETP.GT.AND P0, PT, R3, 0x8, P0 ;  /* 0x000000080300780c */ /* 0x000fe20000704270 */
[----:B------:R-:W-:Y:S03]  /*2700*/  BSSY B1, `(.L_x_42) ;  /* 0x0000007000017945 */ /* 0x000fe60003800000 */
[----:B------:R-:W-:-:S04]  /*2710*/  FMUL R14, R14, R89 ;  /* 0x000000590e0e7220 */ /* 0x000fc80000400000 */
[----:B------:R-:W-:-:S05]  /*2720*/  FFMA R14, R29, R88, R14 ;  /* 0x000000581d0e7223 */ /* 0x000fca000000000e */
[----:B------:R-:W-:-:S05]  /*2730*/  F2FP.F16.F32.PACK_AB R14, RZ, R14 ;  /* 0x0000000eff0e723e */ /* 0x000fca00000000ff */
[----:B------:R0:W-:Y:S01]  /*2740*/  @P3 STG.E.U16 desc[UR38][R10.64+0x12], R14 ;  /* 0x0000120e0a003986 */ /* 0x0001e2000c101526 */
[----:B------:R-:W-:Y:S05]  /*2750*/  @!P0 BRA `(.L_x_43) ;  /* 0x0000000000048947 */ /* 0x000fea0003800000 */
[----:B------:R0:W5:Y:S02]  /*2760*/  LDG.E.LTC128B.U16 R24, desc[UR38][R8.64+0x10] ;  /* 0x0000102608187981 */ /* 0x000164000c1e1520 */
.L_x_43:
[----:B------:R-:W-:Y:S05]  /*2770*/  BSYNC B1 ;  /* 0x0000000000017941 */ /* 0x000fea0003800000 */
.L_x_42:
[----:B0----5:R-:W-:Y:S01]  /*2780*/  HADD2.F32 R14, -RZ, R24.H0_H0 ;  /* 0x20000018ff0e7230 */ /* 0x021fe20000004100 */
        /* <DEDUP_REMOVED lines=8> */
.L_x_45:
[----:B------:R-:W-:Y:S05]  /*2810*/  BSYNC B1 ;  /* 0x0000000000017941 */ /* 0x000fea0003800000 */
.L_x_44:
        /* <DEDUP_REMOVED lines=10> */
.L_x_47:
[----:B------:R-:W-:Y:S05]  /*28c0*/  BSYNC B1 ;  /* 0x0000000000017941 */ /* 0x000fea0003800000 */
.L_x_46:
[----:B0----5:R-:W-:Y:S01]  /*28d0*/  HADD2.F32 R14, -RZ, R24.H0_H0 ;  /* 0x20000018ff0e7230 */ /* 0x021fe20000004100 */
        /* <DEDUP_REMOVED lines=9> */
.L_x_49:
[----:B------:R-:W-:Y:S05]  /*2970*/  BSYNC B1 ;  /* 0x0000000000017941 */ /* 0x000fea0003800000 */
.L_x_48:
        /* <DEDUP_REMOVED lines=9> */
.L_x_51:
[----:B------:R-:W-:Y:S05]  /*2a10*/  BSYNC B1 ;  /* 0x0000000000017941 */ /* 0x000fea0003800000 */
.L_x_50:
        /* <DEDUP_REMOVED lines=9> */
.L_x_53:
[----:B------:R-:W-:Y:S05]  /*2ab0*/  BSYNC B1 ;  /* 0x0000000000017941 */ /* 0x000fea0003800000 */
.L_x_52:
        /* <DEDUP_REMOVED lines=10> */
.L_x_55:
[----:B------:R-:W-:Y:S05]  /*2b60*/  BSYNC B1 ;  /* 0x0000000000017941 */ /* 0x000fea0003800000 */
.L_x_54:
        /* <DEDUP_REMOVED lines=10> */
.L_x_57:
[----:B------:R-:W-:Y:S05]  /*2c10*/  BSYNC B1 ;  /* 0x0000000000017941 */ /* 0x000fea0003800000 */
.L_x_56:
        /* <DEDUP_REMOVED lines=9> */
.L_x_59:
[----:B------:R-:W-:Y:S05]  /*2cb0*/  BSYNC B1 ;  /* 0x0000000000017941 */ /* 0x000fea0003800000 */
.L_x_58:
        /* <DEDUP_REMOVED lines=9> */
.L_x_61:
[----:B------:R-:W-:Y:S05]  /*2d50*/  BSYNC B1 ;  /* 0x0000000000017941 */ /* 0x000fea0003800000 */
.L_x_60:
        /* <DEDUP_REMOVED lines=10> */
.L_x_63:
[----:B------:R-:W-:Y:S05]  /*2e00*/  BSYNC B1 ;  /* 0x0000000000017941 */ /* 0x000fea0003800000 */
.L_x_62:
        /* <DEDUP_REMOVED lines=10> */
.L_x_65:
[----:B------:R-:W-:Y:S05]  /*2eb0*/  BSYNC B1 ;  /* 0x0000000000017941 */ /* 0x000fea0003800000 */
.L_x_64:
        /* <DEDUP_REMOVED lines=9> */
.L_x_67:
[----:B------:R-:W-:Y:S05]  /*2f50*/  BSYNC B1 ;  /* 0x0000000000017941 */ /* 0x000fea0003800000 */
.L_x_66:
        /* <DEDUP_REMOVED lines=9> */
.L_x_69:
[----:B------:R-:W-:Y:S05]  /*2ff0*/  BSYNC B1 ;  /* 0x0000000000017941 */ /* 0x000fea0003800000 */
.L_x_68:
        /* <DEDUP_REMOVED lines=10> */
.L_x_71:
[----:B------:R-:W-:Y:S05]  /*30a0*/  BSYNC B1 ;  /* 0x0000000000017941 */ /* 0x000fea0003800000 */
.L_x_70:
        /* <DEDUP_REMOVED lines=10> */
.L_x_73:
[----:B------:R-:W-:Y:S05]  /*3150*/  BSYNC B1 ;  /* 0x0000000000017941 */ /* 0x000fea0003800000 */
.L_x_72:
        /* <DEDUP_REMOVED lines=9> */
.L_x_75:
[----:B------:R-:W-:Y:S05]  /*31f0*/  BSYNC B1 ;  /* 0x0000000000017941 */ /* 0x000fea0003800000 */
.L_x_74:
        /* <DEDUP_REMOVED lines=9> */
.L_x_77:
[----:B------:R-:W-:Y:S05]  /*3290*/  BSYNC B1 ;  /* 0x0000000000017941 */ /* 0x000fea0003800000 */
.L_x_76:
        /* <DEDUP_REMOVED lines=10> */
.L_x_79:
[----:B------:R-:W-:Y:S05]  /*3340*/  BSYNC B1 ;  /* 0x0000000000017941 */ /* 0x000fea0003800000 */
.L_x_78:
        /* <DEDUP_REMOVED lines=10> */
.L_x_81:
[----:B------:R-:W-:Y:S05]  /*33f0*/  BSYNC B1 ;  /* 0x0000000000017941 */ /* 0x000fea0003800000 */
.L_x_80:
        /* <DEDUP_REMOVED lines=9> */
.L_x_83:
[----:B------:R-:W-:Y:S05]  /*3490*/  BSYNC B1 ;  /* 0x0000000000017941 */ /* 0x000fea0003800000 */
.L_x_82:
        /* <DEDUP_REMOVED lines=9> */
.L_x_85:
[----:B------:R-:W-:Y:S05]  /*3530*/  BSYNC B1 ;  /* 0x0000000000017941 */ /* 0x000fea0003800000 */
.L_x_84:
        /* <DEDUP_REMOVED lines=10> */
.L_x_87:
[----:B------:R-:W-:Y:S05]  /*35e0*/  BSYNC B1 ;  /* 0x0000000000017941 */ /* 0x000fea0003800000 */
.L_x_86:
        /* <DEDUP_REMOVED lines=10> */
.L_x_89:
[----:B------:R-:W-:Y:S05]  /*3690*/  BSYNC B1 ;  /* 0x0000000000017941 */ /* 0x000fea0003800000 */
.L_x_88:
        /* <DEDUP_REMOVED lines=9> */
.L_x_91:
[----:B------:R-:W-:Y:S05]  /*3730*/  BSYNC B1 ;  /* 0x0000000000017941 */ /* 0x000fea0003800000 */
.L_x_90:
        /* <DEDUP_REMOVED lines=9> */
.L_x_93:
[----:B------:R-:W-:Y:S05]  /*37d0*/  BSYNC B1 ;  /* 0x0000000000017941 */ /* 0x000fea0003800000 */
.L_x_92:
        /* <DEDUP_REMOVED lines=10> */
.L_x_95:
[----:B------:R-:W-:Y:S05]  /*3880*/  BSYNC B1 ;  /* 0x0000000000017941 */ /* 0x000fea0003800000 */
.L_x_94:
        /* <DEDUP_REMOVED lines=10> */
.L_x_97:
[----:B------:R-:W-:Y:S05]  /*3930*/  BSYNC B1 ;  /* 0x0000000000017941 */ /* 0x000fea0003800000 */
.L_x_96:
        /* <DEDUP_REMOVED lines=9> */
.L_x_99:
[----:B------:R-:W-:Y:S05]  /*39d0*/  BSYNC B1 ;  /* 0x0000000000017941 */ /* 0x000fea0003800000 */
.L_x_98:
        /* <DEDUP_REMOVED lines=9> */
.L_x_101:
[----:B------:R-:W-:Y:S05]  /*3a70*/  BSYNC B1 ;  /* 0x0000000000017941 */ /* 0x000fea0003800000 */
.L_x_100:
        /* <DEDUP_REMOVED lines=10> */
.L_x_103:
[----:B------:R-:W-:Y:S05]  /*3b20*/  BSYNC B1 ;  /* 0x0000000000017941 */ /* 0x000fea0003800000 */
.L_x_102:
        /* <DEDUP_REMOVED lines=10> */
.L_x_105:
[----:B------:R-:W-:Y:S05]  /*3bd0*/  BSYNC B1 ;  /* 0x0000000000017941 */ /* 0x000fea0003800000 */
.L_x_104:
        /* <DEDUP_REMOVED lines=9> */
.L_x_107:
[----:B------:R-:W-:Y:S05]  /*3c70*/  BSYNC B1 ;  /* 0x0000000000017941 */ /* 0x000fea0003800000 */
.L_x_106:
        /* <DEDUP_REMOVED lines=9> */
.L_x_109:
[----:B------:R-:W-:Y:S05]  /*3d10*/  BSYNC B1 ;  /* 0x0000000000017941 */ /* 0x000fea0003800000 */
.L_x_108:
        /* <DEDUP_REMOVED lines=10> */
.L_x_111:
[----:B------:R-:W-:Y:S05]  /*3dc0*/  BSYNC B1 ;  /* 0x0000000000017941 */ /* 0x000fea0003800000 */
.L_x_110:
        /* <DEDUP_REMOVED lines=10> */
.L_x_113:
[----:B------:R-:W-:Y:S05]  /*3e70*/  BSYNC B1 ;  /* 0x0000000000017941 */ /* 0x000fea0003800000 */
.L_x_112:
        /* <DEDUP_REMOVED lines=9> */
.L_x_115:
[----:B------:R-:W-:Y:S05]  /*3f10*/  BSYNC B1 ;  /* 0x0000000000017941 */ /* 0x000fea0003800000 */
.L_x_114:
        /* <DEDUP_REMOVED lines=9> */
.L_x_117:
[----:B------:R-:W-:Y:S05]  /*3fb0*/  BSYNC B1 ;  /* 0x0000000000017941 */ /* 0x000fea0003800000 */
.L_x_116:
        /* <DEDUP_REMOVED lines=10> */
.L_x_119:
[----:B------:R-:W-:Y:S05]  /*4060*/  BSYNC B1 ;  /* 0x0000000000017941 */ /* 0x000fea0003800000 */
.L_x_118:
        /* <DEDUP_REMOVED lines=10> */
.L_x_121:
[----:B------:R-:W-:Y:S05]  /*4110*/  BSYNC B1 ;  /* 0x0000000000017941 */ /* 0x000fea0003800000 */
.L_x_120:
        /* <DEDUP_REMOVED lines=9> */
.L_x_123:
[----:B------:R-:W-:Y:S05]  /*41b0*/  BSYNC B1 ;  /* 0x0000000000017941 */ /* 0x000fea0003800000 */
.L_x_122:
        /* <DEDUP_REMOVED lines=9> */
.L_x_125:
[----:B------:R-:W-:Y:S05]  /*4250*/  BSYNC B1 ;  /* 0x0000000000017941 */ /* 0x000fea0003800000 */
.L_x_124:
        /* <DEDUP_REMOVED lines=10> */
.L_x_127:
[----:B------:R-:W-:Y:S05]  /*4300*/  BSYNC B1 ;  /* 0x0000000000017941 */ /* 0x000fea0003800000 */
.L_x_126:
        /* <DEDUP_REMOVED lines=10> */
.L_x_129:
[----:B------:R-:W-:Y:S05]  /*43b0*/  BSYNC B1 ;  /* 0x0000000000017941 */ /* 0x000fea0003800000 */
.L_x_128:
        /* <DEDUP_REMOVED lines=9> */
.L_x_131:
[----:B------:R-:W-:Y:S05]  /*4450*/  BSYNC B1 ;  /* 0x0000000000017941 */ /* 0x000fea0003800000 */
.L_x_130:
        /* <DEDUP_REMOVED lines=9> */
.L_x_133:
[----:B------:R-:W-:Y:S05]  /*44f0*/  BSYNC B1 ;  /* 0x0000000000017941 */ /* 0x000fea0003800000 */
.L_x_132:
        /* <DEDUP_REMOVED lines=10> */
.L_x_135:
[----:B------:R-:W-:Y:S05]  /*45a0*/  BSYNC B1 ;  /* 0x0000000000017941 */ /* 0x000fea0003800000 */
.L_x_134:
        /* <DEDUP_REMOVED lines=10> */
.L_x_137:
[----:B------:R-:W-:Y:S05]  /*4650*/  BSYNC B1 ;  /* 0x0000000000017941 */ /* 0x000fea0003800000 */
.L_x_136:
        /* <DEDUP_REMOVED lines=9> */
.L_x_139:
[----:B------:R-:W-:Y:S05]  /*46f0*/  BSYNC B1 ;  /* 0x0000000000017941 */ /* 0x000fea0003800000 */
.L_x_138:
        /* <DEDUP_REMOVED lines=9> */
.L_x_141:
[----:B------:R-:W-:Y:S05]  /*4790*/  BSYNC B1 ;  /* 0x0000000000017941 */ /* 0x000fea0003800000 */
.L_x_140:
        /* <DEDUP_REMOVED lines=10> */
.L_x_143:
[----:B------:R-:W-:Y:S05]  /*4840*/  BSYNC B1 ;  /* 0x0000000000017941 */ /* 0x000fea0003800000 */
.L_x_142:
        /* <DEDUP_REMOVED lines=10> */
.L_x_145:
[----:B------:R-:W-:Y:S05]  /*48f0*/  BSYNC B1 ;  /* 0x0000000000017941 */ /* 0x000fea0003800000 */
.L_x_144:
        /* <DEDUP_REMOVED lines=9> */
.L_x_147:
[----:B------:R-:W-:Y:S05]  /*4990*/  BSYNC B1 ;  /* 0x0000000000017941 */ /* 0x000fea0003800000 */
.L_x_146:
        /* <DEDUP_REMOVED lines=9> */
.L_x_149:
[----:B------:R-:W-:Y:S05]  /*4a30*/  BSYNC B1 ;  /* 0x0000000000017941 */ /* 0x000fea0003800000 */
.L_x_148:
        /* <DEDUP_REMOVED lines=10> */
.L_x_151:
[----:B------:R-:W-:Y:S05]  /*4ae0*/  BSYNC B1 ;  /* 0x0000000000017941 */ /* 0x000fea0003800000 */
.L_x_150:
[----:B0----5:R-:W-:Y:S01]  /*4af0*/  HADD2.F32 R14, -RZ, R24.H0_H0 ;  /* 0x20000018ff0e7230 */ /* 0x021fe20000004100 */
[----:B------:R-:W-:Y:S01]  /*4b00*/  ISETP.GT.AND P1, PT, R4, 0x79, PT ;  /* 0x000000790400780c */ /* 0x000fe20003f24270 */
[----:B------:R-:W-:Y:S01]  /*4b10*/  @P2 IMAD.MOV.U32 R4, RZ, RZ, R10 ;  /* 0x000000ffff042224 */ /* 0x000fe200078e000a */
[----:B------:R-:W-:Y:S02]  /*4b20*/  BSSY B1, `(.L_x_152) ;  /* 0x000000a000017945 */ /* 0x000fe40003800000 */
[----:B------:R-:W-:Y:S01]  /*4b30*/  FMUL R5, R14, R89 ;  /* 0x000000590e057220 */ /* 0x000fe20000400000 */
[----:B------:R-:W-:-:S03]  /*4b40*/  ISETP.GT.AND P3, PT, R3, RZ, P1 ;  /* 0x000000ff0300720c */ /* 0x000fc60000f64270 */
[----:B------:R-:W-:-:S05]  /*4b50*/  FFMA R5, R84, R88, R5 ;  /* 0x0000005854057223 */ /* 0x000fca0000000005 */
[----:B------:R-:W-:-:S04]  /*4b60*/  F2FP.F16.F32.PACK_AB R5, RZ, R5 ;  /* 0x00000005ff05723e */ /* 0x000fc800000000ff */
[----:B------:R-:W-:Y:S01]  /*4b70*/  PRMT R14, R5, 0x7610, R14 ;  /* 0x00007610050e7816 */ /* 0x000fe2000000000e */
[----:B------:R-:W-:-:S05]  /*4b80*/  @P2 IMAD.MOV.U32 R5, RZ, RZ, R11 ;  /* 0x000000ffff052224 */ /* 0x000fca00078e000b */
[----:B------:R0:W-:Y:S01]  /*4b90*/  @P2 STG.E.U16 desc[UR38][R4.64+0xf0], R14 ;  /* 0x0000f00e04002986 */ /* 0x0001e2000c101526 */
[----:B------:R-:W-:Y:S05]  /*4ba0*/  @!P3 BRA `(.L_x_153) ;  /* 0x000000000004b947 */ /* 0x000fea0003800000 */
[----:B------:R0:W5:Y:S02]  /*4bb0*/  LDG.E.LTC128B.U16 R24, desc[UR38][R6.64+0xf2] ;  /* 0x0000f22606187981 */ /* 0x000164000c1e1520 */
.L_x_153:
[----:B------:R-:W-:Y:S05]  /*4bc0*/  BSYNC B1 ;  /* 0x0000000000017941 */ /* 0x000fea0003800000 */
.L_x_152:
        /* <DEDUP_REMOVED lines=9> */
.L_x_155:
[----:B------:R-:W-:Y:S05]  /*4c60*/  BSYNC B1 ;  /* 0x0000000000017941 */ /* 0x000fea0003800000 */
.L_x_154:
[----:B0----5:R-:W-:Y:S01]  /*4c70*/  HADD2.F32 R4, -RZ, R24.H0_H0 ;  /* 0x20000018ff047230 */ /* 0x021fe20000004100 */
[----:B------:R-:W-:Y:S01]  /*4c80*/  ISETP.GT.AND P1, PT, R3, 0x8, P1 ;  /* 0x000000080300780c */ /* 0x000fe20000f24270 */
[----:B------:R-:W-:Y:S03]  /*4c90*/  BSSY B1, `(.L_x_156) ;  /* 0x000000a000017945 */ /* 0x000fe60003800000 */
[----:B------:R-:W-:Y:S01]  /*4ca0*/  FMUL R5, R4, R89 ;  /* 0x0000005904057220 */ /* 0x000fe20000400000 */
[----:B------:R-:W-:-:S03]  /*4cb0*/  @P0 IMAD.MOV.U32 R4, RZ, RZ, R12 ;  /* 0x000000ffff040224 */ /* 0x000fc600078e000c */
[----:B------:R-:W-:-:S05]  /*4cc0*/  FFMA R5, R86, R88, R5 ;  /* 0x0000005856057223 */ /* 0x000fca0000000005 */
[----:B------:R-:W-:-:S04]  /*4cd0*/  F2FP.F16.F32.PACK_AB R5, RZ, R5 ;  /* 0x00000005ff05723e */ /* 0x000fc800000000ff */
[----:B-1-34-:R-:W-:Y:S01]  /*4ce0*/  PRMT R6, R5, 0x7610, R6 ;  /* 0x0000761005067816 */ /* 0x01afe20000000006 */
[----:B------:R-:W-:-:S05]  /*4cf0*/  @P0 IMAD.MOV.U32 R5, RZ, RZ, R13 ;  /* 0x000000ffff050224 */ /* 0x000fca00078e000d */
[----:B------:R0:W-:Y:S01]  /*4d00*/  @P0 STG.E.U16 desc[UR38][R4.64+0xf0], R6 ;  /* 0x0000f00604000986 */ /* 0x0001e2000c101526 */
[----:B------:R-:W-:Y:S05]  /*4d10*/  @!P1 BRA `(.L_x_157) ;  /* 0x0000000000049947 */ /* 0x000fea0003800000 */
[----:B------:R1:W5:Y:S02]  /*4d20*/  LDG.E.LTC128B.U16 R24, desc[UR38][R8.64+0xf2] ;  /* 0x0000f22608187981 */ /* 0x000364000c1e1520 */
.L_x_157:
[----:B------:R-:W-:Y:S05]  /*4d30*/  BSYNC B1 ;  /* 0x0000000000017941 */ /* 0x000fea0003800000 */
.L_x_156:
[----:B------:R-:W-:Y:S05]  /*4d40*/  @!P1 BRA `(.L_x_158) ;  /* 0x0000001000d09947 */ /* 0x000fea0003800000 */
[----:B-----5:R-:W-:-:S05]  /*4d50*/  HADD2.F32 R24, -RZ, R24.H0_H0 ;  /* 0x20000018ff187230 */ /* 0x020fca0000004100 */
[----:B------:R-:W-:-:S04]  /*4d60*/  FMUL R24, R24, R89 ;  /* 0x0000005918187220 */ /* 0x000fc80000400000 */
[----:B------:R-:W-:-:S05]  /*4d70*/  FFMA R24, R87, R88, R24 ;  /* 0x0000005857187223 */ /* 0x000fca0000000018 */
[----:B------:R-:W-:-:S05]  /*4d80*/  F2FP.F16.F32.PACK_AB R24, RZ, R24 ;  /* 0x00000018ff18723e */ /* 0x000fca00000000ff */
[----:B------:R3:W-:Y:S01]  /*4d90*/  STG.E.U16 desc[UR38][R12.64+0xf2], R24 ;  /* 0x0000f2180c007986 */ /* 0x0007e2000c101526 */
[----:B------:R-:W-:Y:S05]  /*4da0*/  BRA `(.L_x_158) ;  /* 0x0000001000b87947 */ /* 0x000fea0003800000 */
.L_x_33:
[----:B------:R-:W-:Y:S01]  /*4db0*/  ISETP.GT.AND P2, PT, R4, 0x1, PT ;  /* 0x000000010400780c */ /* 0x000fe20003f44270 */
[----:B------:R-:W-:Y:S01]  /*4dc0*/  ULDC.64 UR4, c[0x0][0x5c0] ;  /* 0x0001700000047ab9 */ /* 0x000fe20000000a00 */
[-C--:B------:R-:W-:Y:S01]  /*4dd0*/  FMUL R24, R24, R88.reuse ;  /* 0x0000005818187220 */ /* 0x080fe20000400000 */
[-C--:B------:R-:W-:Y:S01]  /*4de0*/  FMUL R25, R25, R88.reuse ;  /* 0x0000005819197220 */ /* 0x080fe20000400000 */
[----:B------:R-:W-:Y:S01]  /*4df0*/  ISETP.GT.AND P1, PT, R3, RZ, P2 ;  /* 0x000000ff0300720c */ /* 0x000fe20001724270 */
[-C--:B------:R-:W-:Y:S01]  /*4e00*/  FMUL R26, R26, R88.reuse ;  /* 0x000000581a1a7220 */ /* 0x080fe20000400000 */
[----:B------:R-:W-:Y:S01]  /*4e10*/  LEA R6, P4, R104, UR4, 0x1 ;  /* 0x0000000468067c11 */ /* 0x000fe2000f8808ff */
[----:B------:R-:W-:Y:S01]  /*4e20*/  FMUL R27, R27, R88 ;  /* 0x000000581b1b7220 */ /* 0x000fe20000400000 */
[----:B------:R-:W-:Y:S01]  /*4e30*/  F2FP.F16.F32.PACK_AB R24, RZ, R24 ;  /* 0x00000018ff18723e */ /* 0x000fe200000000ff */
[-C--:B------:R-:W-:Y:S01]  /*4e40*/  FMUL R28, R28, R88.reuse ;  /* 0x000000581c1c7220 */ /* 0x080fe20000400000 */
[----:B------:R-:W-:Y:S01]  /*4e50*/  LEA.HI.X R7, R104, UR5, R115, 0x1, P4 ;  /* 0x0000000568077c11 */ /* 0x000fe2000a0f0c73 */
[-C--:B------:R-:W-:Y:S01]  /*4e60*/  FMUL R29, R29, R88.reuse ;  /* 0x000000581d1d7220 */ /* 0x080fe20000400000 */
[----:B------:R-:W-:Y:S01]  /*4e70*/  F2FP.F16.F32.PACK_AB R25, RZ, R25 ;  /* 0x00000019ff19723e */ /* 0x000fe200000000ff */
[-C--:B------:R-:W-:Y:S01]  /*4e80*/  FMUL R30, R30, R88.reuse ;  /* 0x000000581e1e7220 */ /* 0x080fe20000400000 */
[----:B------:R-:W-:Y:S01]  /*4e90*/  ISETP.GT.AND P2, PT, R3, 0x8, P2 ;  /* 0x000000080300780c */ /* 0x000fe20001744270 */
[----:B------:R-:W-:Y:S01]  /*4ea0*/  @P3 STG.E.U16 desc[UR38][R6.64], R24 ;  /* 0x0000001806003986 */ /* 0x000fe2000c101526 */
[C---:B------:R-:W-:Y:S01]  /*4eb0*/  SHF.L.U64.HI R5, R90.reuse, 0x1, R91 ;  /* 0x000000015a057819 */ /* 0x040fe2000001025b */
[----:B------:R-:W-:Y:S01]  /*4ec0*/  FMUL R31, R31, R88 ;  /* 0x000000581f1f7220 */ /* 0x000fe20000400000 */
[----:B------:R-:W-:Y:S01]  /*4ed0*/  LEA R8, P3, R90, R6, 0x1 ;  /* 0x000000065a087211 */ /* 0x000fe200078608ff */
[----:B------:R-:W-:Y:S01]  /*4ee0*/  @P1 STG.E.U16 desc[UR38][R6.64+0x2], R25 ;  /* 0x0000021906001986 */ /* 0x000fe2000c101526 */
[----:B------:R-:W-:Y:S01]  /*4ef0*/  ISETP.GT.AND P1, PT, R3, 0x8, P0 ;  /* 0x000000080300780c */ /* 0x000fe20000724270 */
[----:B------:R-:W-:Y:S01]  /*4f00*/  FMUL R32, R32, R88 ;  /* 0x0000005820207220 */ /* 0x000fe20000400000 */
[----:B------:R-:W-:Y:S01]  /*4f10*/  F2FP.F16.F32.PACK_AB R26, RZ, R26 ;  /* 0x0000001aff1a723e */ /* 0x000fe200000000ff */
[----:B------:R-:W-:Y:S01]  /*4f20*/  IMAD.X R9, R5, 0x1, R7, P3 ;  /* 0x0000000105097824 */ /* 0x000fe200018e0607 */
[----:B------:R-:W-:Y:S01]  /*4f30*/  F2FP.F16.F32.PACK_AB R27, RZ, R27 ;  /* 0x0000001bff1b723e */ /* 0x000fe200000000ff */
[-C--:B------:R-:W-:Y:S01]  /*4f40*/  FMUL R33, R33, R88.reuse ;  /* 0x0000005821217220 */ /* 0x080fe20000400000 */
[----:B------:R-:W-:Y:S01]  /*4f50*/  ISETP.GT.AND P0, PT, R4, 0x8, PT ;  /* 0x000000080400780c */ /* 0x000fe20003f04270 */
[----:B------:R-:W-:Y:S01]  /*4f60*/  FMUL R34, R34, R88 ;  /* 0x0000005822227220 */ /* 0x000fe20000400000 */
[----:B------:R-:W-:Y:S01]  /*4f70*/  F2FP.F16.F32.PACK_AB R28, RZ, R28 ;  /* 0x0000001cff1c723e */ /* 0x000fe200000000ff */
[-C--:B------:R-:W-:Y:S01]  /*4f80*/  FMUL R35, R35, R88.reuse ;  /* 0x0000005823237220 */ /* 0x080fe20000400000 */
[C---:B------:R-:W-:Y:S01]  /*4f90*/  ISETP.GT.AND P4, PT, R3.reuse, RZ, P0 ;  /* 0x000000ff0300720c */ /* 0x040fe20000784270 */
[-C--:B------:R-:W-:Y:S01]  /*4fa0*/  FMUL R36, R36, R88.reuse ;  /* 0x0000005824247220 */ /* 0x080fe20000400000 */
[----:B------:R-:W-:Y:S01]  /*4fb0*/  F2FP.F16.F32.PACK_AB R29, RZ, R29 ;  /* 0x0000001dff1d723e */ /* 0x000fe200000000ff */
[----:B------:R-:W-:Y:S01]  /*4fc0*/  @P1 STG.E.U16 desc[UR38][R8.64], R26 ;  /* 0x0000001a08001986 */ /* 0x000fe2000c101526 */
[----:B------:R-:W-:Y:S01]  /*4fd0*/  ISETP.GT.AND P1, PT, R3, 0x8, P0 ;  /* 0x000000080300780c */ /* 0x000fe20000724270 */
[----:B------:R-:W-:Y:S01]  /*4fe0*/  FMUL R37, R37, R88 ;  /* 0x0000005825257220 */ /* 0x000fe20000400000 */
[----:B------:R-:W-:Y:S01]  /*4ff0*/  F2FP.F16.F32.PACK_AB R30, RZ, R30 ;  /* 0x0000001eff1e723e */ /* 0x000fe200000000ff */
[----:B------:R-:W-:Y:S01]  /*5000*/  @P2 STG.E.U16 desc[UR38][R8.64+0x2], R27 ;  /* 0x0000021b08002986 */ /* 0x000fe2000c101526 */
[----:B------:R-:W-:Y:S01]  /*5010*/  ISETP.GT.AND P2, PT, R4, 0x9, PT ;  /* 0x000000090400780c */ /* 0x000fe20003f44270 */
[-C--:B------:R-:W-:Y:S01]  /*5020*/  FMUL R38, R38, R88.reuse ;  /* 0x0000005826267220 */ /* 0x080fe20000400000 */
[----:B------:R-:W-:Y:S01]  /*5030*/  F2FP.F16.F32.PACK_AB R31, RZ, R31 ;  /* 0x0000001fff1f723e */ /* 0x000fe200000000ff */
[-C--:B------:R-:W-:Y:S01]  /*5040*/  FMUL R39, R39, R88.reuse ;  /* 0x0000005827277220 */ /* 0x080fe20000400000 */
[C---:B------:R-:W-:Y:S01]  /*5050*/  ISETP.GT.AND P3, PT, R3.reuse, RZ, P2 ;  /* 0x000000ff0300720c */ /* 0x040fe20001764270 */
[----:B------:R-:W-:Y:S01]  /*5060*/  @P4 STG.E.U16 desc[UR38][R6.64+0x10], R28 ;  /* 0x0000101c06004986 */ /* 0x000fe2000c101526 */
[----:B------:R-:W-:Y:S01]  /*5070*/  ISETP.GT.AND P2, PT, R3, 0x8, P2 ;  /* 0x000000080300780c */ /* 0x000fe20001744270 */
[-C--:B------:R-:W-:Y:S01]  /*5080*/  FMUL R40, R40, R88.reuse ;  /* 0x0000005828287220 */ /* 0x080fe20000400000 */
[----:B------:R-:W-:Y:S01]  /*5090*/  ISETP.GT.AND P0, PT, R4, 0x10, PT ;  /* 0x000000100400780c */ /* 0x000fe20003f04270 */
[----:B------:R-:W-:Y:S01]  /*50a0*/  FMUL R41, R41, R88 ;  /* 0x0000005829297220 */ /* 0x000fe20000400000 */
[----:B------:R-:W-:Y:S01]  /*50b0*/  F2FP.F16.F32.PACK_AB R32, RZ, R32 ;  /* 0x00000020ff20723e */ /* 0x000fe200000000ff */
[-C--:B------:R-:W-:Y:S01]  /*50c0*/  FMUL R42, R42, R88.reuse ;  /* 0x000000582a2a7220 */ /* 0x080fe20000400000 */
[----:B------:R-:W-:Y:S01]  /*50d0*/  ISETP.GT.AND P4, PT, R3, RZ, P0 ;  /* 0x000000ff0300720c */ /* 0x000fe20000784270 */
[-C--:B------:R-:W-:Y:S01]  /*50e0*/  FMUL R43, R43, R88.reuse ;  /* 0x000000582b2b7220 */ /* 0x080fe20000400000 */
[----:B------:R-:W-:Y:S01]  /*50f0*/  F2FP.F16.F32.PACK_AB R33, RZ, R33 ;  /* 0x00000021ff21723e */ /* 0x000fe200000000ff */
[----:B------:R-:W-:Y:S01]  /*5100*/  FMUL R44, R44, R88 ;  /* 0x000000582c2c7220 */ /* 0x000fe20000400000 */
[----:B------:R-:W-:Y:S01]  /*5110*/  F2FP.F16.F32.PACK_AB R34, RZ, R34 ;  /* 0x00000022ff22723e */ /* 0x000fe200000000ff */
[----:B------:R-:W-:Y:S01]  /*5120*/  @P3 STG.E.U16 desc[UR38][R6.64+0x12], R29 ;  /* 0x0000121d06003986 */ /* 0x000fe2000c101526 */
[----:B------:R-:W-:Y:S01]  /*5130*/  ISETP.GT.AND P3, PT, R4, 0x11, PT ;  /* 0x000000110400780c */ /* 0x000fe20003f64270 */
[-C--:B------:R-:W-:Y:S01]  /*5140*/  FMUL R45, R45, R88.reuse ;  /* 0x000000582d2d7220 */ /* 0x080fe20000400000 */
[----:B------:R-:W-:Y:S01]  /*5150*/  F2FP.F16.F32.PACK_AB R35, RZ, R35 ;  /* 0x00000023ff23723e */ /* 0x000fe200000000ff */
[----:B------:R-:W-:Y:S01]  /*5160*/  @P1 STG.E.U16 desc[UR38][R8.64+0x10], R30 ;  /* 0x0000101e08001986 */ /* 0x000fe2000c101526 */
[C---:B------:R-:W-:Y:S01]  /*5170*/  ISETP.GT.AND P1, PT, R3.reuse, 0x8, P0 ;  /* 0x000000080300780c */ /* 0x040fe20000724270 */
[-C--:B------:R-:W-:Y:S01]  /*5180*/  FMUL R46, R46, R88.reuse ;  /* 0x000000582e2e7220 */ /* 0x080fe20000400000 */
[----:B------:R-:W-:Y:S01]  /*5190*/  ISETP.GT.AND P0, PT, R4, 0x18, PT ;  /* 0x000000180400780c */ /* 0x000fe20003f04270 */
[----:B------:R-:W-:Y:S01]  /*51a0*/  @P2 STG.E.U16 desc[UR38][R8.64+0x12], R31 ;  /* 0x0000121f08002986 */ /* 0x000fe2000c101526 */
[----:B------:R-:W-:Y:S01]  /*51b0*/  ISETP.GT.AND P2, PT, R3, RZ, P3 ;  /* 0x000000ff0300720c */ /* 0x000fe20001f44270 */
[-C--:B------:R-:W-:Y:S01]  /*51c0*/  FMUL R47, R47, R88.reuse ;  /* 0x000000582f2f7220 */ /* 0x080fe20000400000 */
[C---:B------:R-:W-:Y:S01]  /*51d0*/  ISETP.GT.AND P3, PT, R3.reuse, 0x8, P3 ;  /* 0x000000080300780c */ /* 0x040fe20001f64270 */
[----:B------:R-:W-:Y:S01]  /*51e0*/  @P4 STG.E.U16 desc[UR38][R6.64+0x20], R32 ;  /* 0x0000202006004986 */ /* 0x000fe2000c101526 */
[----:B------:R-:W-:Y:S01]  /*51f0*/  ISETP.GT.AND P4, PT, R3, RZ, P0 ;  /* 0x000000ff0300720c */ /* 0x000fe20000784270 */
[----:B------:R-:W-:Y:S01]  /*5200*/  FMUL R48, R48, R88 ;  /* 0x0000005830307220 */ /* 0x000fe20000400000 */
[----:B------:R-:W-:Y:S01]  /*5210*/  F2FP.F16.F32.PACK_AB R36, RZ, R36 ;  /* 0x00000024ff24723e */ /* 0x000fe200000000ff */
[-C--:B------:R-:W-:Y:S01]  /*5220*/  FMUL R49, R49, R88.reuse ;  /* 0x0000005831317220 */ /* 0x080fe20000400000 */
[----:B------:R-:W-:Y:S01]  /*5230*/  F2FP.F16.F32.PACK_AB R37, RZ, R37 ;  /* 0x00000025ff25723e */ /* 0x000fe200000000ff */
[----:B------:R-:W-:Y:S01]  /*5240*/  FMUL R50, R50, R88 ;  /* 0x0000005832327220 */ /* 0x000fe20000400000 */
[----:B------:R-:W-:Y:S01]  /*5250*/  F2FP.F16.F32.PACK_AB R38, RZ, R38 ;  /* 0x00000026ff26723e */ /* 0x000fe200000000ff */
[----:B------:R-:W-:Y:S01]  /*5260*/  FMUL R51, R51, R88 ;  /* 0x0000005833337220 */ /* 0x000fe20000400000 */
[----:B------:R-:W-:Y:S01]  /*5270*/  F2FP.F16.F32.PACK_AB R39, RZ, R39 ;  /* 0x00000027ff27723e */ /* 0x000fe200000000ff */
[----:B------:R-:W-:Y:S01]  /*5280*/  @P2 STG.E.U16 desc[UR38][R6.64+0x22], R33 ;  /* 0x0000222106002986 */ /* 0x000fe2000c101526 */
[----:B------:R-:W-:Y:S01]  /*5290*/  F2FP.F16.F32.PACK_AB R40, RZ, R40 ;  /* 0x00000028ff28723e */ /* 0x000fe200000000ff */
[-C--:B------:R-:W-:Y:S01]  /*52a0*/  FMUL R52, R52, R88.reuse ;  /* 0x0000005834347220 */ /* 0x080fe20000400000 */
[----:B------:R-:W-:Y:S01]  /*52b0*/  F2FP.F16.F32.PACK_AB R41, RZ, R41 ;  /* 0x00000029ff29723e */ /* 0x000fe200000000ff */
[----:B------:R-:W-:Y:S01]  /*52c0*/  @P1 STG.E.U16 desc[UR38][R8.64+0x20], R34 ;  /* 0x0000202208001986 */ /* 0x000fe2000c101526 */
[----:B------:R-:W-:Y:S01]  /*52d0*/  ISETP.GT.AND P1, PT, R3, 0x8, P0 ;  /* 0x000000080300780c */ /* 0x000fe20000724270 */
[-C--:B------:R-:W-:Y:S01]  /*52e0*/  FMUL R53, R53, R88.reuse ;  /* 0x0000005835357220 */ /* 0x080fe20000400000 */
[C---:B------:R-:W-:Y:S01]  /*52f0*/  ISETP.GT.AND P0, PT, R4.reuse, 0x20, PT ;  /* 0x000000200400780c */ /* 0x040fe20003f04270 */
[----:B------:R-:W-:Y:S01]  /*5300*/  @P3 STG.E.U16 desc[UR38][R8.64+0x22], R35 ;  /* 0x0000222308003986 */ /* 0x000fe2000c101526 */
[----:B------:R-:W-:Y:S01]  /*5310*/  ISETP.GT.AND P3, PT, R4, 0x19, PT ;  /* 0x000000190400780c */ /* 0x000fe20003f64270 */
[----:B------:R-:W-:Y:S01]  /*5320*/  FMUL R54, R54, R88 ;  /* 0x0000005836367220 */ /* 0x000fe20000400000 */
[----:B------:R-:W-:Y:S01]  /*5330*/  F2FP.F16.F32.PACK_AB R42, RZ, R42 ;  /* 0x0000002aff2a723e */ /* 0x000fe200000000ff */
[----:B------:R-:W-:Y:S01]  /*5340*/  @P4 STG.E.U16 desc[UR38][R6.64+0x30], R36 ;  /* 0x0000302406004986 */ /* 0x000fe2000c101526 */
[----:B------:R-:W-:Y:S01]  /*5350*/  ISETP.GT.AND P2, PT, R3, RZ, P3 ;  /* 0x000000ff0300720c */ /* 0x000fe20001f44270 */
[-C--:B------:R-:W-:Y:S01]  /*5360*/  FMUL R55, R55, R88.reuse ;  /* 0x0000005837377220 */ /* 0x080fe20000400000 */
[C---:B------:R-:W-:Y:S01]  /*5370*/  ISETP.GT.AND P3, PT, R3.reuse, 0x8, P3 ;  /* 0x000000080300780c */ /* 0x040fe20001f64270 */
[-C--:B------:R-:W-:Y:S01]  /*5380*/  FMUL R56, R56, R88.reuse ;  /* 0x0000005838387220 */ /* 0x080fe20000400000 */
[----:B------:R-:W-:Y:S01]  /*5390*/  ISETP.GT.AND P4, PT, R3, RZ, P0 ;  /* 0x000000ff0300720c */ /* 0x000fe20000784270 */
[-C--:B------:R-:W-:Y:S01]  /*53a0*/  FMUL R57, R57, R88.reuse ;  /* 0x0000005839397220 */ /* 0x080fe20000400000 */
[----:B------:R-:W-:Y:S01]  /*53b0*/  F2FP.F16.F32.PACK_AB R43, RZ, R43 ;  /* 0x0000002bff2b723e */ /* 0x000fe200000000ff */
[----:B------:R-:W-:Y:S01]  /*53c0*/  FMUL R58, R58, R88 ;  /* 0x000000583a3a7220 */ /* 0x000fe20000400000 */
[----:B------:R-:W-:Y:S01]  /*53d0*/  F2FP.F16.F32.PACK_AB R44, RZ, R44 ;  /* 0x0000002cff2c723e */ /* 0x000fe200000000ff */
[-C--:B------:R-:W-:Y:S01]  /*53e0*/  FMUL R59, R59, R88.reuse ;  /* 0x000000583b3b7220 */ /* 0x080fe20000400000 */
[----:B------:R-:W-:Y:S01]  /*53f0*/  F2FP.F16.F32.PACK_AB R45, RZ, R45 ;  /* 0x0000002dff2d723e */ /* 0x000fe200000000ff */
[----:B------:R-:W-:Y:S01]  /*5400*/  FMUL R60, R60, R88 ;  /* 0x000000583c3c7220 */ /* 0x000fe20000400000 */
[----:B------:R-:W-:Y:S01]  /*5410*/  F2FP.F16.F32.PACK_AB R46, RZ, R46 ;  /* 0x0000002eff2e723e */ /* 0x000fe200000000ff */
[----:B------:R-:W-:Y:S01]  /*5420*/  @P2 STG.E.U16 desc[UR38][R6.64+0x32], R37 ;  /* 0x0000322506002986 */ /* 0x000fe2000c101526 */
[----:B------:R-:W-:Y:S01]  /*5430*/  F2FP.F16.F32.PACK_AB R47, RZ, R47 ;  /* 0x0000002fff2f723e */ /* 0x000fe200000000ff */
[----:B------:R-:W-:Y:S01]  /*5440*/  FMUL R61, R61, R88 ;  /* 0x000000583d3d7220 */ /* 0x000fe20000400000 */
[----:B------:R-:W-:Y:S01]  /*5450*/  F2FP.F16.F32.PACK_AB R48, RZ, R48 ;  /* 0x00000030ff30723e */ /* 0x000fe200000000ff */
[----:B------:R-:W-:Y:S01]  /*5460*/  @P1 STG.E.U16 desc[UR38][R8.64+0x30], R38 ;  /* 0x0000302608001986 */ /* 0x000fe2000c101526 */
[----:B------:R-:W-:Y:S01]  /*5470*/  ISETP.GT.AND P1, PT, R3, 0x8, P0 ;  /* 0x000000080300780c */ /* 0x000fe20000724270 */
[-C--:B------:R-:W-:Y:S01]  /*5480*/  FMUL R62, R62, R88.reuse ;  /* 0x000000583e3e7220 */ /* 0x080fe20000400000 */
[C---:B------:R-:W-:Y:S01]  /*5490*/  ISETP.GT.AND P0, PT, R4.reuse, 0x28, PT ;  /* 0x000000280400780c */ /* 0x040fe20003f04270 */
[----:B------:R-:W-:Y:S01]  /*54a0*/  @P3 STG.E.U16 desc[UR38][R8.64+0x32], R39 ;  /* 0x0000322708003986 */ /* 0x000fe2000c101526 */
[----:B------:R-:W-:Y:S01]  /*54b0*/  ISETP.GT.AND P3, PT, R4, 0x21, PT ;  /* 0x000000210400780c */ /* 0x000fe20003f64270 */
[-C--:B------:R-:W-:Y:S01]  /*54c0*/  FMUL R63, R63, R88.reuse ;  /* 0x000000583f3f7220 */ /* 0x080fe20000400000 */
[----:B------:R-:W-:Y:S01]  /*54d0*/  F2FP.F16.F32.PACK_AB R49, RZ, R49 ;  /* 0x00000031ff31723e */ /* 0x000fe200000000ff */
[----:B------:R-:W-:Y:S01]  /*54e0*/  @P4 STG.E.U16 desc[UR38][R6.64+0x40], R40 ;  /* 0x0000402806004986 */ /* 0x000fe2000c101526 */
[C---:B------:R-:W-:Y:S01]  /*54f0*/  ISETP.GT.AND P2, PT, R3.reuse, RZ, P3 ;  /* 0x000000ff0300720c */ /* 0x040fe20001f44270 */
[-C--:B------:R-:W-:Y:S01]  /*5500*/  FMUL R64, R64, R88.reuse ;  /* 0x0000005840407220 */ /* 0x080fe20000400000 */
[----:B------:R-:W-:Y:S01]  /*5510*/  ISETP.GT.AND P3, PT, R3, 0x8, P3 ;  /* 0x000000080300780c */ /* 0x000fe20001f64270 */
[-C--:B------:R-:W-:Y:S01]  /*5520*/  FMUL R65, R65, R88.reuse ;  /* 0x0000005841417220 */ /* 0x080fe20000400000 */
        /* <DEDUP_REMOVED lines=62> */
[----:B------:R-:W-:-:S02]  /*5910*/  F2FP.F16.F32.PACK_AB R68, RZ, R68 ;  /* 0x00000044ff44723e */ /* 0x000fc400000000ff */
[----:B------:R-:W-:Y:S01]  /*5920*/  F2FP.F16.F32.PACK_AB R69, RZ, R69 ;  /* 0x00000045ff45723e */ /* 0x000fe200000000ff */
[----:B------:R-:W-:Y:S01]  /*5930*/  @P1 STG.E.U16 desc[UR38][R8.64+0x60], R50 ;  /* 0x0000603208001986 */ /* 0x000fe2000c101526 */
[C---:B------:R-:W-:Y:S02]  /*5940*/  ISETP.GT.AND P1, PT, R3.reuse, 0x8, P0 ;  /* 0x000000080300780c */ /* 0x040fe40000724270 */
[C---:B------:R-:W-:Y:S01]  /*5950*/  ISETP.GT.AND P0, PT, R4.reuse, 0x40, PT ;  /* 0x000000400400780c */ /* 0x040fe20003f04270 */
[----:B------:R-:W-:Y:S01]  /*5960*/  @P3 STG.E.U16 desc[UR38][R8.64+0x62], R51 ;  /* 0x0000623308003986 */ /* 0x000fe2000c101526 */
[----:B------:R-:W-:Y:S02]  /*5970*/  ISETP.GT.AND P3, PT, R4, 0x39, PT ;  /* 0x000000390400780c */ /* 0x000fe40003f64270 */
[----:B------:R-:W-:Y:S01]  /*5980*/  F2FP.F16.F32.PACK_AB R70, RZ, R70 ;  /* 0x00000046ff46723e */ /* 0x000fe200000000ff */
[----:B------:R-:W-:Y:S01]  /*5990*/  @P4 STG.E.U16 desc[UR38][R6.64+0x70], R52 ;  /* 0x0000703406004986 */ /* 0x000fe2000c101526 */
[----:B------:R-:W-:-:S02]  /*59a0*/  ISETP.GT.AND P2, PT, R3, RZ, P3 ;  /* 0x000000ff0300720c */ /* 0x000fc40001f44270 */
[C---:B------:R-:W-:Y:S02]  /*59b0*/  ISETP.GT.AND P3, PT, R3.reuse, 0x8, P3 ;  /* 0x000000080300780c */ /* 0x040fe40001f64270 */
[----:B------:R-:W-:Y:S02]  /*59c0*/  ISETP.GT.AND P4, PT, R3, RZ, P0 ;  /* 0x000000ff0300720c */ /* 0x000fe40000784270 */
[----:B------:R-:W-:Y:S02]  /*59d0*/  F2FP.F16.F32.PACK_AB R71, RZ, R71 ;  /* 0x00000047ff47723e */ /* 0x000fe400000000ff */
[----:B------:R-:W-:Y:S02]  /*59e0*/  F2FP.F16.F32.PACK_AB R72, RZ, R72 ;  /* 0x00000048ff48723e */ /* 0x000fe400000000ff */
[----:B------:R-:W-:Y:S02]  /*59f0*/  F2FP.F16.F32.PACK_AB R73, RZ, R73 ;  /* 0x00000049ff49723e */ /* 0x000fe400000000ff */
        /* <DEDUP_REMOVED lines=33> */
[----:B------:R-:W-:-:S03]  /*5c10*/  F2FP.F16.F32.PACK_AB R87, RZ, R87 ;  /* 0x00000057ff57723e */ /* 0x000fc600000000ff */
[----:B------:R-:W-:Y:S04]  /*5c20*/  @P2 STG.E.U16 desc[UR38][R6.64+0x92], R61 ;  /* 0x0000923d06002986 */ /* 0x000fe8000c101526 */
[----:B------:R-:W-:Y:S01]  /*5c30*/  @P1 STG.E.U16 desc[UR38][R8.64+0x90], R62 ;  /* 0x0000903e08001986 */ /* 0x000fe2000c101526 */
[----:B------:R-:W-:Y:S02]  /*5c40*/  ISETP.GT.AND P1, PT, R3, 0x8, P0 ;  /* 0x000000080300780c */ /* 0x000fe40000724270 */
[C---:B------:R-:W-:Y:S01]  /*5c50*/  ISETP.GT.AND P0, PT, R4.reuse, 0x58, PT ;  /* 0x000000580400780c */ /* 0x040fe20003f04270 */
[----:B------:R-:W-:Y:S01]  /*5c60*/  @P3 STG.E.U16 desc[UR38][R8.64+0x92], R63 ;  /* 0x0000923f08003986 */ /* 0x000fe2000c101526 */
[----:B------:R-:W-:-:S03]  /*5c70*/  ISETP.GT.AND P3, PT, R4, 0x51, PT ;  /* 0x000000510400780c */ /* 0x000fc60003f64270 */
[----:B------:R-:W-:Y:S01]  /*5c80*/  @P4 STG.E.U16 desc[UR38][R6.64+0xa0], R64 ;  /* 0x0000a04006004986 */ /* 0x000fe2000c101526 */
[C---:B------:R-:W-:Y:S02]  /*5c90*/  ISETP.GT.AND P2, PT, R3.reuse, RZ, P3 ;  /* 0x000000ff0300720c */ /* 0x040fe40001f44270 */
[C---:B------:R-:W-:Y:S02]  /*5ca0*/  ISETP.GT.AND P3, PT, R3.reuse, 0x8, P3 ;  /* 0x000000080300780c */ /* 0x040fe40001f64270 */
[----:B------:R-:W-:-:S09]  /*5cb0*/  ISETP.GT.AND P4, PT, R3, RZ, P0 ;  /* 0x000000ff0300720c */ /* 0x000fd20000784270 */
        /* <DEDUP_REMOVED lines=9> */
[C---:B------:R-:W-:Y:S02]  /*5d50*/  ISETP.GT.AND P3, PT, R3.reuse, RZ, P0 ;  /* 0x000000ff0300720c */ /* 0x040fe40000764270 */
[----:B------:R-:W-:-:S07]  /*5d60*/  ISETP.GT.AND P0, PT, R3, 0x8, P0 ;  /* 0x000000080300780c */ /* 0x000fce0000704270 */
[----:B------:R-:W-:Y:S04]  /*5d70*/  @P2 STG.E.U16 desc[UR38][R6.64+0xb2], R69 ;  /* 0x0000b24506002986 */ /* 0x000fe8000c101526 */
[----:B------:R-:W-:Y:S01]  /*5d80*/  @P1 STG.E.U16 desc[UR38][R8.64+0xb0], R70 ;  /* 0x0000b04608001986 */ /* 0x000fe2000c101526 */
[----:B------:R-:W-:-:S03]  /*5d90*/  ISETP.GT.AND P1, PT, R4, 0x68, PT ;  /* 0x000000680400780c */ /* 0x000fc60003f24270 */
        /* <DEDUP_REMOVED lines=11> */
[C---:B------:R-:W-:Y:S02]  /*5e50*/  ISETP.GT.AND P2, PT, R3.reuse, RZ, P0 ;  /* 0x000000ff0300720c */ /* 0x040fe40000744270 */
[----:B------:R-:W-:Y:S01]  /*5e60*/  ISETP.GT.AND P0, PT, R3, 0x8, P0 ;  /* 0x000000080300780c */ /* 0x000fe20000704270 */
[----:B------:R-:W-:Y:S01]  /*5e70*/  @P3 STG.E.U16 desc[UR38][R6.64+0xd0], R76 ;  /* 0x0000d04c06003986 */ /* 0x000fe2000c101526 */
[----:B------:R-:W-:-:S04]  /*5e80*/  ISETP.GT.AND P3, PT, R4, 0x70, PT ;  /* 0x000000700400780c */ /* 0x000fc80003f64270 */
[C---:B------:R-:W-:Y:S02]  /*5e90*/  ISETP.GT.AND P4, PT, R3.reuse, RZ, P3 ;  /* 0x000000ff0300720c */ /* 0x040fe40001f84270 */
[----:B------:R-:W-:-:S03]  /*5ea0*/  ISETP.GT.AND P3, PT, R3, 0x8, P3 ;  /* 0x000000080300780c */ /* 0x000fc60001f64270 */
[----:B------:R-:W-:Y:S01]  /*5eb0*/  @P2 STG.E.U16 desc[UR38][R6.64+0xd2], R77 ;  /* 0x0000d24d06002986 */ /* 0x000fe2000c101526 */
[----:B------:R-:W-:-:S03]  /*5ec0*/  ISETP.GT.AND P2, PT, R4, 0x79, PT ;  /* 0x000000790400780c */ /* 0x000fc60003f44270 */
[----:B------:R-:W-:Y:S01]  /*5ed0*/  @P1 STG.E.U16 desc[UR38][R8.64+0xd0], R78 ;  /* 0x0000d04e08001986 */ /* 0x000fe2000c101526 */
[----:B------:R-:W-:-:S03]  /*5ee0*/  ISETP.GT.AND P1, PT, R4, 0x78, PT ;  /* 0x000000780400780c */ /* 0x000fc60003f24270 */
[----:B------:R-:W-:Y:S01]  /*5ef0*/  @P0 STG.E.U16 desc[UR38][R8.64+0xd2], R79 ;  /* 0x0000d24f08000986 */ /* 0x000fe2000c101526 */
[----:B------:R-:W-:-:S03]  /*5f00*/  ISETP.GT.AND P0, PT, R4, 0x71, PT ;  /* 0x000000710400780c */ /* 0x000fc60003f04270 */
[----:B------:R-:W-:Y:S01]  /*5f10*/  @P4 STG.E.U16 desc[UR38][R6.64+0xe0], R80 ;  /* 0x0000e05006004986 */ /* 0x000fe2000c101526 */
[C---:B------:R-:W-:Y:S02]  /*5f20*/  ISETP.GT.AND P4, PT, R3.reuse, RZ, P0 ;  /* 0x000000ff0300720c */ /* 0x040fe40000784270 */
[----:B------:R-:W-:-:S11]  /*5f30*/  ISETP.GT.AND P0, PT, R3, 0x8, P0 ;  /* 0x000000080300780c */ /* 0x000fd60000704270 */
[----:B------:R-:W-:Y:S02]  /*5f40*/  @P4 IMAD.MOV.U32 R4, RZ, RZ, R6 ;  /* 0x000000ffff044224 */ /* 0x000fe400078e0006 */
[----:B------:R-:W-:-:S05]  /*5f50*/  @P4 IMAD.MOV.U32 R5, RZ, RZ, R7 ;  /* 0x000000ffff054224 */ /* 0x000fca00078e0007 */
[----:B------:R0:W-:Y:S01]  /*5f60*/  @P4 STG.E.U16 desc[UR38][R4.64+0xe2], R81 ;  /* 0x0000e25104004986 */ /* 0x0001e2000c101526 */
[C---:B------:R-:W-:Y:S02]  /*5f70*/  ISETP.GT.AND P4, PT, R3.reuse, RZ, P2 ;  /* 0x000000ff0300720c */ /* 0x040fe40001784270 */
[----:B------:R-:W-:Y:S01]  /*5f80*/  ISETP.GT.AND P2, PT, R3, 0x8, P2 ;  /* 0x000000080300780c */ /* 0x000fe20001744270 */
[----:B0-----:R-:W-:Y:S02]  /*5f90*/  @P3 IMAD.MOV.U32 R4, RZ, RZ, R8 ;  /* 0x000000ffff043224 */ /* 0x001fe400078e0008 */
[----:B------:R-:W-:-:S05]  /*5fa0*/  @P3 IMAD.MOV.U32 R5, RZ, RZ, R9 ;  /* 0x000000ffff053224 */ /* 0x000fca00078e0009 */
[----:B------:R0:W-:Y:S01]  /*5fb0*/  @P3 STG.E.U16 desc[UR38][R4.64+0xe0], R82 ;  /* 0x0000e05204003986 */ /* 0x0001e2000c101526 */
[C---:B------:R-:W-:Y:S02]  /*5fc0*/  ISETP.GT.AND P3, PT, R3.reuse, RZ, P1 ;  /* 0x000000ff0300720c */ /* 0x040fe40000f64270 */
[----:B------:R-:W-:Y:S01]  /*5fd0*/  ISETP.GT.AND P1, PT, R3, 0x8, P1 ;  /* 0x000000080300780c */ /* 0x000fe20000f24270 */
[----:B0-----:R-:W-:Y:S02]  /*5fe0*/  @P0 IMAD.MOV.U32 R4, RZ, RZ, R8 ;  /* 0x000000ffff040224 */ /* 0x001fe400078e0008 */
[----:B------:R-:W-:-:S05]  /*5ff0*/  @P0 IMAD.MOV.U32 R5, RZ, RZ, R9 ;  /* 0x000000ffff050224 */ /* 0x000fca00078e0009 */
[----:B------:R0:W-:Y:S03]  /*6000*/  @P0 STG.E.U16 desc[UR38][R4.64+0xe2], R83 ;  /* 0x0000e25304000986 */ /* 0x0001e6000c101526 */
[----:B0-----:R-:W-:Y:S02]  /*6010*/  @P3 IMAD.MOV.U32 R4, RZ, RZ, R6 ;  /* 0x000000ffff043224 */ /* 0x001fe400078e0006 */
[----:B------:R-:W-:-:S05]  /*6020*/  @P3 IMAD.MOV.U32 R5, RZ, RZ, R7 ;  /* 0x000000ffff053224 */ /* 0x000fca00078e0007 */
[----:B------:R0:W-:Y:S04]  /*6030*/  @P3 STG.E.U16 desc[UR38][R4.64+0xf0], R84 ;  /* 0x0000f05404003986 */ /* 0x0001e8000c101526 */
[----:B------:R4:W-:Y:S01]  /*6040*/  @P4 STG.E.U16 desc[UR38][R6.64+0xf2], R85 ;  /* 0x0000f25506004986 */ /* 0x0009e2000c101526 */
[----:B0-----:R-:W-:Y:S02]  /*6050*/  @P1 IMAD.MOV.U32 R4, RZ, RZ, R8 ;  /* 0x000000ffff041224 */ /* 0x001fe400078e0008 */
[----:B------:R-:W-:-:S05]  /*6060*/  @P1 IMAD.MOV.U32 R5, RZ, RZ, R9 ;  /* 0x000000ffff051224 */ /* 0x000fca00078e0009 */
[----:B------:R4:W-:Y:S04]  /*6070*/  @P1 STG.E.U16 desc[UR38][R4.64+0xf0], R86 ;  /* 0x0000f05604001986 */ /* 0x0009e8000c101526 */
[----:B------:R4:W-:Y:S02]  /*6080*/  @P2 STG.E.U16 desc[UR38][R8.64+0xf2], R87 ;  /* 0x0000f25708002986 */ /* 0x0009e4000c101526 */
.L_x_158:
[----:B------:R-:W-:Y:S05]  /*6090*/  BSYNC B0 ;  /* 0x0000000000007941 */ /* 0x000fea0003800000 */
.L_x_32:
[----:B------:R-:W-:Y:S01]  /*60a0*/  IADD3 R16, P0, R16, UR36, RZ ;  /* 0x0000002410107c10 */ /* 0x000fe2000ff1e0ff */
[----:B------:R-:W-:Y:S01]  /*60b0*/  ULDC.64 UR4, c[0x0][0x650] ;  /* 0x0001940000047ab9 */ /* 0x000fe20000000a00 */
[----:B------:R-:W-:Y:S01]  /*60c0*/  PRMT R3, RZ, 0x7610, R3 ;  /* 0x00007610ff037816 */ /* 0x000fe20000000003 */
[----:B------:R-:W-:Y:S01]  /*60d0*/  IMAD.MOV.U32 R100, RZ, RZ, -0x1 ;  /* 0xffffffffff647424 */ /* 0x000fe200078e00ff */
[----:B------:R-:W-:Y:S01]  /*60e0*/  IADD3.X R17, R17, UR42, RZ, P0, !PT ;  /* 0x0000002a11117c10 */ /* 0x000fe200087fe4ff */
[----:B------:R-:W-:Y:S01]  /*60f0*/  IMAD.MOV.U32 R99, RZ, RZ, -0x1 ;  /* 0xffffffffff637424 */ /* 0x000fe200078e00ff */
[----:B------:R-:W-:-:S04]  /*6100*/  ISETP.GE.U32.AND P0, PT, R16, UR4, PT ;  /* 0x0000000410007c0c */ /* 0x000fc8000bf06070 */
[----:B------:R-:W-:-:S13]  /*6110*/  ISETP.GE.U32.AND.EX P0, PT, R17, UR5, PT, P0 ;  /* 0x0000000511007c0c */ /* 0x000fda000bf06100 */
[----:B------:R-:W-:Y:S05]  /*6120*/  @P0 BRA `(.L_x_159) ;  /* 0x00000004004c0947 */ /* 0x000fea0003800000 */
[----:B------:R-:W0:Y:S01]  /*6130*/  LDC.64 R10, c[0x0][0x628] ;  /* 0x00018a00ff0a7b82 */ /* 0x000e220000000a00 */
[----:B---3--:R-:W3:Y:S01]  /*6140*/  S2R R12, SR_CTAID.X ;  /* 0x00000000000c7919 */ /* 0x008ee20000002500 */
[----:B-12-4-:R-:W-:Y:S02]  /*6150*/  IMAD.MOV.U32 R8, RZ, RZ, R16 ;  /* 0x000000ffff087224 */ /* 0x016fe400078e0010 */
[----:B------:R-:W-:Y:S01]  /*6160*/  IMAD.MOV.U32 R9, RZ, RZ, R17 ;  /* 0x000000ffff097224 */ /* 0x000fe200078e0011 */
[----:B------:R-:W1:Y:S03]  /*6170*/  S2R R20, SR_CTAID.Y ;  /* 0x0000000000147919 */ /* 0x000e660000002600 */
[----:B------:R-:W2:Y:S08]  /*6180*/  LDC R0, c[0x0][0x630] ;  /* 0x00018c00ff007b82 */ /* 0x000eb00000000800 */
[----:B------:R-:W4:Y:S01]  /*6190*/  LDC.64 R14, c[0x0][0x620] ;  /* 0x00018800ff0e7b82 */ /* 0x000f220000000a00 */
[----:B0-----:R-:W-:-:S04]  /*61a0*/  ISETP.NE.U32.AND P0, PT, R10, RZ, PT ;  /* 0x000000ff0a00720c */ /* 0x001fc80003f05070 */
[----:B------:R-:W-:-:S13]  /*61b0*/  ISETP.NE.AND.EX P0, PT, R11, RZ, PT, P0 ;  /* 0x000000ff0b00720c */ /* 0x000fda0003f05300 */
[----:B-1234-:R-:W-:Y:S05]  /*61c0*/  @!P0 BRA `(.L_x_160) ;  /* 0x0000000000288947 */ /* 0x01efea0003800000 */
        /* <DEDUP_REMOVED lines=10> */
.L_x_160:
[-CC-:B------:R-:W-:Y:S01]  /*6270*/  SHF.R.U64 R99, R8, R0.reuse, R9.reuse ;  /* 0x0000000008637219 */ /* 0x180fe20000001209 */
[----:B------:R-:W0:Y:S01]  /*6280*/  LDC.64 R26, c[0x0][0x640] ;  /* 0x00019000ff1a7b82 */ /* 0x000e220000000a00 */
[----:B------:R-:W-:Y:S01]  /*6290*/  SHF.R.U32.HI R0, RZ, R0, R9 ;  /* 0x00000000ff007219 */ /* 0x000fe20000011609 */
[----:B------:R-:W-:Y:S01]  /*62a0*/  ULDC UR4, c[0x0][0x150] ;  /* 0x0000540000047ab9 */ /* 0x000fe20000000800 */
[----:B------:R-:W-:Y:S02]  /*62b0*/  IADD3 R3, P0, RZ, -R99, RZ ;  /* 0x80000063ff037210 */ /* 0x000fe40007f1e0ff */
[----:B------:R-:W-:-:S03]  /*62c0*/  I2FP.F32.U32 R7, R12 ;  /* 0x0000000c00077245 */ /* 0x000fc60000201000 */
[----:B------:R-:W1:Y:S01]  /*62d0*/  LDC R6, c[0x0][0x618] ;  /* 0x00018600ff067b82 */ /* 0x000e620000000800 */
[----:B------:R-:W-:Y:S02]  /*62e0*/  IMAD.X R5, RZ, RZ, ~R0, P0 ;  /* 0x000000ffff057224 */ /* 0x000fe400000e0e00 */
[----:B------:R-:W-:Y:S01]  /*62f0*/  FMUL R7, R7, UR4 ;  /* 0x0000000407077c20 */ /* 0x000fe20008400000 */
[----:B------:R-:W-:Y:S01]  /*6300*/  ULDC UR4, c[0x0][0x154] ;  /* 0x0000550000047ab9 */ /* 0x000fe20000000800 */
[-C--:B------:R-:W-:Y:S02]  /*6310*/  IMAD R0, R5, R14.reuse, RZ ;  /* 0x0000000e05007224 */ /* 0x080fe400078e02ff */
[C---:B------:R-:W-:Y:S01]  /*6320*/  IMAD.WIDE.U32 R4, R3.reuse, R14, R16 ;  /* 0x0000000e03047225 */ /* 0x040fe200078e0010 */
[----:B------:R-:W2:Y:S01]  /*6330*/  LDC R11, c[0x0][0x608] ;  /* 0x00018200ff0b7b82 */ /* 0x000ea20000000800 */
[----:B------:R-:W3:Y:S02]  /*6340*/  F2I.U32.TRUNC.NTZ R7, R7 ;  /* 0x0000000700077305 */ /* 0x000ee4000020f000 */
[----:B------:R-:W-:-:S04]  /*6350*/  IMAD R3, R3, R15, R0 ;  /* 0x0000000f03037224 */ /* 0x000fc800078e0200 */
[----:B------:R-:W-:Y:S01]  /*6360*/  IMAD.IADD R3, R5, 0x1, R3 ;  /* 0x0000000105037824 */ /* 0x000fe200078e0203 */
[----:B------:R-:W4:Y:S01]  /*6370*/  LDC R8, c[0x0][0x658] ;  /* 0x00019600ff087b82 */ /* 0x000f220000000800 */
[----:B------:R-:W-:Y:S02]  /*6380*/  I2FP.F32.U32 R5, R20 ;  /* 0x0000001400057245 */ /* 0x000fe40000201000 */
[----:B0-----:R-:W-:-:S04]  /*6390*/  ISETP.NE.U32.AND P0, PT, R26, RZ, PT ;  /* 0x000000ff1a00720c */ /* 0x001fc80003f05070 */
[----:B------:R-:W-:Y:S01]  /*63a0*/  ISETP.NE.AND.EX P0, PT, R27, RZ, PT, P0 ;  /* 0x000000ff1b00720c */ /* 0x000fe20003f05300 */
[----:B------:R-:W0:Y:S01]  /*63b0*/  LDC R9, c[0x0][0x144] ;  /* 0x00005100ff097b82 */ /* 0x000e220000000800 */
[-C--:B-1----:R-:W-:Y:S01]  /*63c0*/  SHF.R.U64 R13, R4, R6.reuse, R3 ;  /* 0x00000006040d7219 */ /* 0x082fe20000001203 */
[----:B---3--:R-:W-:Y:S01]  /*63d0*/  IMAD.MOV R7, RZ, RZ, -R7 ;  /* 0x000000ffff077224 */ /* 0x008fe200078e0a07 */
[----:B------:R-:W-:Y:S01]  /*63e0*/  SHF.R.U32.HI R0, RZ, R6, R3 ;  /* 0x00000006ff007219 */ /* 0x000fe20000011603 */
[----:B------:R-:W-:-:S04]  /*63f0*/  FMUL R6, R5, UR4 ;  /* 0x0000000405067c20 */ /* 0x000fc80008400000 */
[----:B------:R-:W1:Y:S01]  /*6400*/  LDC R21, c[0x0][0x148] ;  /* 0x00005200ff157b82 */ /* 0x000e620000000800 */
[----:B------:R3:W0:Y:S01]  /*6410*/  F2I.U32.TRUNC.NTZ R14, R6 ;  /* 0x00000006000e7305 */ /* 0x000622000020f000 */
[-CC-:B--2---:R-:W-:Y:S02]  /*6420*/  SHF.R.U64 R10, R13, R11.reuse, R0.reuse ;  /* 0x0000000b0d0a7219 */ /* 0x184fe40000001200 */
[----:B------:R-:W-:-:S04]  /*6430*/  SHF.R.U32.HI R3, RZ, R11, R0 ;  /* 0x0000000bff037219 */ /* 0x000fc80000011600 */
[----:B-----5:R-:W2:Y:S01]  /*6440*/  LDC R24, c[0x0][0x648] ;  /* 0x00019200ff187b82 */ /* 0x020ea20000000800 */
[-CC-:B----4-:R-:W-:Y:S02]  /*6450*/  SHF.R.U64 R15, R10, R8.reuse, R3.reuse ;  /* 0x000000080a0f7219 */ /* 0x190fe40000001203 */
[----:B------:R-:W-:-:S03]  /*6460*/  SHF.R.U32.HI R5, RZ, R8, R3 ;  /* 0x00000008ff057219 */ /* 0x000fc60000011603 */
[----:B------:R-:W-:Y:S02]  /*6470*/  IMAD.MOV.U32 R4, RZ, RZ, R15 ;  /* 0x000000ffff047224 */ /* 0x000fe400078e000f */
[----:B------:R-:W4:Y:S01]  /*6480*/  LDC R28, c[0x0][0x638] ;  /* 0x00018e00ff1c7b82 */ /* 0x000f220000000800 */
[----:B0-----:R-:W-:-:S07]  /*6490*/  IMAD R25, R9, R7, R12 ;  /* 0x0000000709197224 */ /* 0x001fce00078e020c */
[----:B------:R-:W0:Y:S08]  /*64a0*/  LDC R29, c[0x0][0x610] ;  /* 0x00018400ff1d7b82 */ /* 0x000e300000000800 */
[----:B------:R-:W0:Y:S01]  /*64b0*/  LDC R30, c[0x0][0x600] ;  /* 0x00018000ff1e7b82 */ /* 0x000e220000000800 */
[----:B-1-3--:R-:W-:Y:S05]  /*64c0*/  @!P0 BRA `(.L_x_161) ;  /* 0x0000000000288947 */ /* 0x00afea0003800000 */
[----:B------:R-:W1:Y:S02]  /*64d0*/  LDC R0, c[0x0][0x64c] ;  /* 0x00019300ff007b82 */ /* 0x000e640000000800 */
[----:B-1----:R-:W-:-:S05]  /*64e0*/  IADD3 R3, P0, R15, R0, RZ ;  /* 0x000000000f037210 */ /* 0x002fca0007f1e0ff */
        /* <DEDUP_REMOVED lines=8> */
.L_x_161:
[----:B------:R-:W-:Y:S01]  /*6570*/  ISETP.NE.AND P0, PT, R2, 0x1, PT ;  /* 0x000000010200780c */ /* 0x000fe20003f05270 */
[----:B------:R-:W-:Y:S01]  /*6580*/  IMAD.MOV R14, RZ, RZ, -R14 ;  /* 0x000000ffff0e7224 */ /* 0x000fe200078e0a0e */
[----:B--2---:R-:W-:Y:S02]  /*6590*/  SHF.R.U64 R0, R4, R24, R5 ;  /* 0x0000001804007219 */ /* 0x004fe40000001205 */
[----:B------:R-:W-:Y:S02]  /*65a0*/  LOP3.LUT R3, R10, R97, RZ, 0xc0, !PT ;  /* 0x000000610a037212 */ /* 0x000fe400078ec0ff */
[----:B------:R-:W-:Y:S01]  /*65b0*/  LOP3.LUT R6, R13, R96, RZ, 0xc0, !PT ;  /* 0x000000600d067212 */ /* 0x000fe200078ec0ff */
[----:B------:R-:W-:Y:S02]  /*65c0*/  IMAD.MOV R4, RZ, RZ, -R0 ;  /* 0x000000ffff047224 */ /* 0x000fe400078e0a00 */
[----:B------:R-:W-:Y:S02]  /*65d0*/  IMAD R0, R92, R0, R3 ;  /* 0x000000005c007224 */ /* 0x000fe400078e0203 */
[----:B----4-:R-:W-:-:S02]  /*65e0*/  IMAD R3, R4, R28, R15 ;  /* 0x0000001c04037224 */ /* 0x010fc400078e020f */
[----:B------:R-:W-:Y:S02]  /*65f0*/  @P0 IMAD R25, R21, R14, R20 ;  /* 0x0000000e15190224 */ /* 0x000fe400078e0214 */
[----:B0-----:R-:W-:Y:S02]  /*6600*/  IMAD R5, R3, R30, R6 ;  /* 0x0000001e03057224 */ /* 0x001fe400078e0206 */
[----:B------:R-:W-:Y:S02]  /*6610*/  IMAD R0, R0, R29, R25 ;  /* 0x0000001d00007224 */ /* 0x000fe400078e0219 */
[----:B------:R-:W-:-:S03]  /*6620*/  IMAD.MOV.U32 R4, RZ, RZ, 0x1 ;  /* 0x00000001ff047424 */ /* 0x000fc600078e00ff */
[----:B------:R-:W-:Y:S02]  /*6630*/  SEL R100, R5, R0, !P0 ;  /* 0x0000000005647207 */ /* 0x000fe40004000000 */
[----:B------:R-:W-:Y:S02]  /*6640*/  PRMT R3, R4, 0x7610, R3 ;  /* 0x0000761004037816 */ /* 0x000fe40000000003 */
[----:B------:R-:W-:-:S07]  /*6650*/  SEL R0, R0, R5, !P0 ;  /* 0x0000000500007207 */ /* 0x000fce0004000000 */
.L_x_159:
[----:B------:R-:W-:Y:S01]  /*6660*/  UIADD3 UR41, UR43, UR41, URZ ;  /* 0x000000292b297290 */ /* 0x000fe2000fffe03f */
[----:B------:R-:W-:Y:S01]  /*6670*/  LOP3.LUT P0, RZ, R3, 0xff, RZ, 0xc0, !PT ;  /* 0x000000ff03ff7812 */ /* 0x000fe2000780c0ff */
[----:B------:R-:W-:Y:S02]  /*6680*/  IMAD.MOV.U32 R101, RZ, RZ, R0 ;  /* 0x000000ffff657224 */ /* 0x000fe400078e0000 */
[----:B------:R-:W-:Y:S02]  /*6690*/  USHF.R.U32.HI UR4, URZ, 0x2, UR41 ;  /* 0x000000023f047899 */ /* 0x000fe40008011629 */
[----:B------:R-:W-:Y:S02]  /*66a0*/  UISETP.GT.U32.AND UP1, UPT, UR41, 0x3, UPT ;  /* 0x000000032900788c */ /* 0x000fe4000bf24070 */
[----:B------:R-:W-:Y:S02]  /*66b0*/  ULOP3.LUT UR4, UR4, 0x1, URZ, 0xc0, !UPT ;  /* 0x0000000104047892 */ /* 0x000fe4000f8ec03f */
[----:B------:R-:W-:-:S02]  /*66c0*/  UISETP.LT.U32.AND UP1, UPT, UR43, 0x4, UP1 ;  /* 0x000000042b00788c */ /* 0x000fc40008f21070 */
[----:B------:R-:W-:Y:S02]  /*66d0*/  UISETP.NE.U32.AND UP0, UPT, UR4, 0x1, UPT ;  /* 0x000000010400788c */ /* 0x000fe4000bf05070 */
[----:B------:R-:W-:Y:S02]  /*66e0*/  USEL UR5, URZ, 0x1, !UP1 ;  /* 0x000000013f057887 */ /* 0x000fe4000c800000 */
[----:B------:R-:W-:Y:S02]  /*66f0*/  UISETP.GT.U32.AND UP0, UPT, UR43, 0x3, !UP0 ;  /* 0x000000032b00788c */ /* 0x000fe4000c704070 */
[----:B------:R-:W-:Y:S02]  /*6700*/  ULOP3.LUT UR41, UR41, 0x3, URZ, 0xc0, !UPT ;  /* 0x0000000329297892 */ /* 0x000fe4000f8ec03f */
[----:B------:R-:W-:-:S04]  /*6710*/  USEL UR4, URZ, 0x1, !UP0 ;  /* 0x000000013f047887 */ /* 0x000fc8000c000000 */
[----:B------:R-:W-:Y:S01]  /*6720*/  ULOP3.LUT UR40, UR4, UR40, UR5, 0x96, !UPT ;  /* 0x0000002804287292 */ /* 0x000fe2000f8e9605 */
[----:B------:R-:W-:Y:S11]  /*6730*/  @P0 BRA `(.L_x_162) ;  /* 0xffffffac00340947 */ /* 0x000ff6000383ffff */
[----:B------:R-:W-:Y:S05]  /*6740*/  EXIT ;  /* 0x000000000000794d */ /* 0x000fea0003800000 */
.L_x_7:
        /* <DEDUP_REMOVED lines=26> */
.L_x_164:
[----:B------:R-:W0:Y:S01]  /*68f0*/  LDC.64 R28, c[0x0][0x640] ;  /* 0x00019000ff1c7b82 */ /* 0x000e220000000a00 */
[-CC-:B------:R-:W-:Y:S01]  /*6900*/  SHF.R.U64 R21, R14, R6.reuse, R15.reuse ;  /* 0x000000060e157219 */ /* 0x180fe2000000120f */
[----:B------:R-:W-:Y:S01]  /*6910*/  IMAD.MOV.U32 R30, RZ, RZ, 0x1 ;  /* 0x00000001ff1e7424 */ /* 0x000fe200078e00ff */
[----:B------:R-:W-:Y:S02]  /*6920*/  SHF.R.U32.HI R6, RZ, R6, R15 ;  /* 0x00000006ff067219 */ /* 0x000fe4000001160f */
[----:B------:R-:W-:-:S03]  /*6930*/  IADD3 R13, P0, RZ, -R21, RZ ;  /* 0x80000015ff0d7210 */ /* 0x000fc60007f1e0ff */
[----:B------:R-:W1:Y:S02]  /*6940*/  LDC R12, c[0x0][0x618] ;  /* 0x00018600ff0c7b82 */ /* 0x000e640000000800 */
[----:B------:R-:W-:-:S04]  /*6950*/  IMAD.X R11, RZ, RZ, ~R6, P0 ;  /* 0x000000ffff0b7224 */ /* 0x000fc800000e0e06 */
[-C--:B------:R-:W-:Y:S02]  /*6960*/  IMAD R6, R11, R24.reuse, RZ ;  /* 0x000000180b067224 */ /* 0x080fe400078e02ff */
[----:B------:R-:W2:Y:S01]  /*6970*/  LDC R14, c[0x0][0x608] ;  /* 0x00018200ff0e7b82 */ /* 0x000ea20000000800 */
[----:B------:R-:W-:-:S04]  /*6980*/  IMAD.WIDE.U32 R10, R13, R24, R16 ;  /* 0x000000180d0a7225 */ /* 0x000fc800078e0010 */
[----:B------:R-:W-:-:S03]  /*6990*/  IMAD R13, R13, R25, R6 ;  /* 0x000000190d0d7224 */ /* 0x000fc600078e0206 */
[----:B------:R-:W3:Y:S01]  /*69a0*/  LDC R27, c[0x0][0x658] ;  /* 0x00019600ff1b7b82 */ /* 0x000ee20000000800 */
[----:B------:R-:W-:Y:S01]  /*69b0*/  IMAD.IADD R11, R11, 0x1, R13 ;  /* 0x000000010b0b7824 */ /* 0x000fe200078e020d */
[----:B0-----:R-:W-:-:S04]  /*69c0*/  ISETP.NE.U32.AND P0, PT, R28, RZ, PT ;  /* 0x000000ff1c00720c */ /* 0x001fc80003f05070 */
[----:B------:R-:W-:Y:S02]  /*69d0*/  ISETP.NE.AND.EX P0, PT, R29, RZ, PT, P0 ;  /* 0x000000ff1d00720c */ /* 0x000fe40003f05300 */
[----:B------:R-:W0:Y:S01]  /*69e0*/  LDC R20, c[0x0][0x600] ;  /* 0x00018000ff147b82 */ /* 0x000e220000000800 */
[-CC-:B-1----:R-:W-:Y:S01]  /*69f0*/  SHF.R.U64 R8, R10, R12.reuse, R11.reuse ;  /* 0x0000000c0a087219 */ /* 0x182fe2000000120b */
[----:B------:R-:W-:Y:S01]  /*6a00*/  IMAD.MOV.U32 R10, RZ, RZ, -0x1 ;  /* 0xffffffffff0a7424 */ /* 0x000fe200078e00ff */
[----:B------:R-:W-:-:S05]  /*6a10*/  SHF.R.U32.HI R11, RZ, R12, R11 ;  /* 0x0000000cff0b7219 */ /* 0x000fca000001160b */
[----:B------:R-:W1:Y:S01]  /*6a20*/  LDC R24, c[0x0][0x648] ;  /* 0x00019200ff187b82 */ /* 0x000e620000000800 */
[-CC-:B--2---:R-:W-:Y:S02]  /*6a30*/  SHF.R.U64 R23, R8, R14.reuse, R11.reuse ;  /* 0x0000000e08177219 */ /* 0x184fe4000000120b */
[----:B------:R-:W-:-:S05]  /*6a40*/  SHF.R.U32.HI R6, RZ, R14, R11 ;  /* 0x0000000eff067219 */ /* 0x000fca000001160b */
[----:B------:R-:W2:Y:S01]  /*6a50*/  LDC R26, c[0x0][0x638] ;  /* 0x00018e00ff1a7b82 */ /* 0x000ea20000000800 */
[-C--:B---3--:R-:W-:Y:S02]  /*6a60*/  SHF.L.U32 R10, R10, R27.reuse, RZ ;  /* 0x0000001b0a0a7219 */ /* 0x088fe400000006ff */
[-CC-:B------:R-:W-:Y:S02]  /*6a70*/  SHF.R.U64 R25, R23, R27.reuse, R6.reuse ;  /* 0x0000001b17197219 */ /* 0x180fe40000001206 */
[----:B------:R-:W-:Y:S02]  /*6a80*/  LOP3.LUT R32, RZ, R10, RZ, 0x33, !PT ;  /* 0x0000000aff207212 */ /* 0x000fe400078e33ff */
[----:B------:R-:W-:Y:S01]  /*6a90*/  SHF.R.U32.HI R11, RZ, R27, R6 ;  /* 0x0000001bff0b7219 */ /* 0x000fe20000011606 */
[----:B------:R-:W3:Y:S01]  /*6aa0*/  LDC R31, c[0x0][0x610] ;  /* 0x00018400ff1f7b82 */ /* 0x000ee20000000800 */
[----:B------:R-:W-:Y:S01]  /*6ab0*/  IMAD.MOV.U32 R10, RZ, RZ, R25 ;  /* 0x000000ffff0a7224 */ /* 0x000fe200078e0019 */
[----:B------:R-:W-:Y:S06]  /*6ac0*/  @!P0 BRA `(.L_x_165) ;  /* 0x0000000000288947 */ /* 0x000fec0003800000 */
        /* <DEDUP_REMOVED lines=10> */
.L_x_165:
[----:B------:R-:W-:Y:S02]  /*6b70*/  ISETP.NE.AND P0, PT, R2, 0x1, PT ;  /* 0x000000010200780c */ /* 0x000fe40003f05270 */
[----:B-1----:R-:W-:Y:S01]  /*6b80*/  SHF.R.U64 R6, R10, R24, R11 ;  /* 0x000000180a067219 */ /* 0x002fe2000000120b */
[----:B0-----:R-:W-:Y:S01]  /*6b90*/  VIADD R11, R20, 0xffffffff ;  /* 0xffffffff140b7836 */ /* 0x001fe20000000000 */
[----:B------:R-:W-:Y:S02]  /*6ba0*/  SHF.L.U32 R30, R30, R27, RZ ;  /* 0x0000001b1e1e7219 */ /* 0x000fe400000006ff */
[----:B------:R-:W-:Y:S01]  /*6bb0*/  LOP3.LUT R5, R23, R32, RZ, 0xc0, !PT ;  /* 0x0000002017057212 */ /* 0x000fe200078ec0ff */
[----:B------:R-:W-:-:S04]  /*6bc0*/  IMAD.MOV R10, RZ, RZ, -R6 ;  /* 0x000000ffff0a7224 */ /* 0x000fc800078e0a06 */
[----:B------:R-:W-:Y:S01]  /*6bd0*/  IMAD R6, R30, R6, R5 ;  /* 0x000000061e067224 */ /* 0x000fe200078e0205 */
[----:B------:R-:W-:Y:S01]  /*6be0*/  LOP3.LUT R5, R8, R11, RZ, 0xc0, !PT ;  /* 0x0000000b08057212 */ /* 0x000fe200078ec0ff */
[----:B------:R-:W-:Y:S02]  /*6bf0*/  @P0 IMAD R7, R9, R22, R4 ;  /* 0x0000001609070224 */ /* 0x000fe400078e0204 */
[----:B--2---:R-:W-:Y:S02]  /*6c00*/  IMAD R4, R10, R26, R25 ;  /* 0x0000001a0a047224 */ /* 0x004fe400078e0219 */
[----:B---3--:R-:W-:Y:S02]  /*6c10*/  IMAD R7, R6, R31, R7 ;  /* 0x0000001f06077224 */ /* 0x008fe400078e0207 */
[----:B------:R-:W-:Y:S02]  /*6c20*/  IMAD R4, R4, R20, R5 ;  /* 0x0000001404047224 */ /* 0x000fe400078e0205 */
[----:B------:R-:W-:-:S02]  /*6c30*/  IMAD.MOV.U32 R8, RZ, RZ, 0x1 ;  /* 0x00000001ff087424 */ /* 0x000fc400078e00ff */
[----:B------:R-:W-:Y:S01]  /*6c40*/  IMAD.MOV.U32 R6, RZ, RZ, R21 ;  /* 0x000000ffff067224 */ /* 0x000fe200078e0015 */
[----:B------:R-:W-:Y:S02]  /*6c50*/  SEL R19, R4, R7, !P0 ;  /* 0x0000000704137207 */ /* 0x000fe40004000000 */
[----:B------:R-:W-:-:S07]  /*6c60*/  SEL R20, R7, R4, !P0 ;  /* 0x0000000407147207 */ /* 0x000fce0004000000 */
.L_x_163:
[----:B------:R-:W-:-:S08]  /*6c70*/  NOP ;  /* 0x0000000000007918 */ /* 0x000fd00000000000 */
[----:B------:R-:W0:-:S00]  /*6c80*/  USETMAXREG.DEALLOC.CTAPOOL 0x28 ;  /* 0x00000028000079c8 */ /* 0x000e0000080e0500 */
[----:B0-----:R-:W-:-:S13]  /*6c90*/  ISETP.NE.AND P0, PT, R3, RZ, PT ;  /* 0x000000ff0300720c */ /* 0x001fda0003f05270 */
[----:B------:R-:W-:Y:S05]  /*6ca0*/  @P0 EXIT ;  /* 0x000000000000094d */ /* 0x000fea0003800000 */
[----:B------:R-:W-:Y:S01]  /*6cb0*/  LOP3.LUT P0, RZ, R8, 0xff, RZ, 0xc0, !PT ;  /* 0x000000ff08ff7812 */ /* 0x000fe2000780c0ff */
[----:B------:R-:W-:Y:S02]  /*6cc0*/  IMAD.MOV.U32 R3, RZ, RZ, 0x1 ;  /* 0x00000001ff037424 */ /* 0x000fe400078e00ff */
[----:B------:R-:W-:-:S10]  /*6cd0*/  IMAD.MOV.U32 R8, RZ, RZ, RZ ;  /* 0x000000ffff087224 */ /* 0x000fd400078e00ff */
[----:B------:R-:W-:Y:S05]  /*6ce0*/  @!P0 BRA `(.L_x_166) ;  /* 0x0000000c00288947 */ /* 0x000fea0003800000 */
[----:B------:R-:W0:Y:S01]  /*6cf0*/  LDC R3, c[0x0][0x28c] ;  /* 0x0000a300ff037b82 */ /* 0x000e220000000800 */
[----:B------:R-:W-:Y:S01]  /*6d00*/  ULDC UR5, c[0x0][0x658] ;  /* 0x0001960000057ab9 */ /* 0x000fe20000000800 */
[----:B------:R-:W-:Y:S01]  /*6d10*/  UMOV UR6, 0xffffffff ;  /* 0xffffffff00067882 */ /* 0x000fe20000000000 */
[----:B------:R-:W-:Y:S01]  /*6d20*/  BSSY B0, `(.L_x_166) ;  /* 0x00000c6000007945 */ /* 0x000fe20003800000 */
[----:B------:R-:W-:Y:S01]  /*6d30*/  USHF.L.U32 UR6, UR6, UR5, URZ ;  /* 0x0000000506067299 */ /* 0x000fe2000800063f */
[----:B------:R-:W-:Y:S01]  /*6d40*/  IMAD.MOV.U32 R10, RZ, RZ, 0x1 ;  /* 0x00000001ff0a7424 */ /* 0x000fe200078e00ff */
[----:B------:R-:W-:Y:S01]  /*6d50*/  LOP3.LUT R13, R18, 0x2, RZ, 0xfc, !PT ;  /* 0x00000002120d7812 */ /* 0x000fe200078efcff */
[----:B------:R-:W-:Y:S01]  /*6d60*/  IMAD.MOV.U32 R8, RZ, RZ, RZ ;  /* 0x000000ffff087224 */ /* 0x000fe200078e00ff */
[----:B------:R-:W1:Y:S01]  /*6d70*/  S2UR UR8, SR_CgaCtaId ;  /* 0x00000000000879c3 */ /* 0x000e620000008800 */
[----:B------:R-:W-:Y:S01]  /*6d80*/  ULDC UR4, c[0x0][0x600] ;  /* 0x0001800000047ab9 */ /* 0x000fe20000000800 */
[----:B------:R-:W-:Y:S01]  /*6d90*/  UMOV UR7, 0x1 ;  /* 0x0000000100077882 */ /* 0x000fe20000000000 */
[----:B------:R-:W-:-:S02]  /*6da0*/  UIADD3 UR15, UR4, -0x1, URZ ;  /* 0xffffffff040f7890 */ /* 0x000fc4000fffe03f */
[----:B------:R-:W-:Y:S02]  /*6db0*/  USHF.L.U32 UR17, UR7, UR5, URZ ;  /* 0x0000000507117299 */ /* 0x000fe4000800063f */
[----:B------:R-:W-:Y:S01]  /*6dc0*/  ULOP3.LUT UR16, URZ, UR6, URZ, 0x33, !UPT ;  /* 0x000000063f107292 */ /* 0x000fe2000f8e333f */
[----:B------:R-:W-:Y:S01]  /*6dd0*/  ULDC.64 UR20, c[0x0][0x198] ;  /* 0x0000660000147ab9 */ /* 0x000fe20000000a00 */
[----:B0-----:R-:W-:-:S05]  /*6de0*/  VIADD R3, R3, 0x3f ;  /* 0x0000003f03037836 */ /* 0x001fca0000000000 */
[----:B------:R-:W-:Y:S01]  /*6df0*/  SHF.R.S32.HI R4, RZ, 0x1f, R3 ;  /* 0x0000001fff047819 */ /* 0x000fe20000011403 */
[----:B-1----:R-:W-:-:S03]  /*6e00*/  IMAD.U32 R11, RZ, RZ, UR8 ;  /* 0x00000008ff0b7e24 */ /* 0x002fc6000f8e00ff */
[----:B------:R-:W-:Y:S01]  /*6e10*/  LEA.HI R4, R4, R3, RZ, 0x6 ;  /* 0x0000000304047211 */ /* 0x000fe200078f30ff */
[----:B------:R-:W-:-:S03]  /*6e20*/  IMAD.MOV.U32 R3, RZ, RZ, 0x1 ;  /* 0x00000001ff037424 */ /* 0x000fc600078e00ff */
[----:B------:R-:W-:-:S05]  /*6e30*/  SHF.R.S32.HI R9, RZ, 0x6, R4 ;  /* 0x00000006ff097819 */ /* 0x000fca0000011404 */
[----:B------:R-:W-:-:S07]  /*6e40*/  VIADD R12, R9, 0x1 ;  /* 0x00000001090c7836 */ /* 0x000fce0000000000 */
.L_x_177:
[----:B------:R-:W-:-:S03]  /*6e50*/  UMOV UR4, 0xffffffff ;  /* 0xffffffff00047882 */ /* 0x000fc60000000000 */
[----:B------:R-:W-:Y:S05]  /*6e60*/  BRA.DIV UR4, `(.L_x_167) ;  /* 0x0000000e04b07947 */ /* 0x000fea000b800000 */
[----:B------:R-:W-:-:S13]  /*6e70*/  ELECT P6, URZ, PT ;  /* 0x00000000003f782f */ /* 0x000fda00038c0000 */
.L_x_188:
[----:B------:R-:W0:Y:S01]  /*6e80*/  LDC R4, c[0x0][0x28c] ;  /* 0x0000a300ff047b82 */ /* 0x000e220000000800 */
[----:B------:R-:W-:Y:S01]  /*6e90*/  BSSY B1, `(.L_x_168) ;  /* 0x000003b000017945 */ /* 0x000fe20003800000 */
[----:B0-----:R-:W-:-:S13]  /*6ea0*/  ISETP.LT.OR P6, PT, R4, 0x1, !P6 ;  /* 0x000000010400780c */ /* 0x001fda00077c1670 */
[----:B------:R-:W-:Y:S05]  /*6eb0*/  @P6 BRA `(.L_x_169) ;  /* 0x0000000000e06947 */ /* 0x000fea0003800000 */
[----:B------:R-:W-:Y:S02]  /*6ec0*/  IMAD R20, R20, 0x2, R11 ;  /* 0x0000000214147824 */ /* 0x000fe400078e020b */
[----:B------:R-:W-:Y:S02]  /*6ed0*/  IMAD.SHL.U32 R21, R19, 0x80, RZ ;  /* 0x0000008013157824 */ /* 0x000fe400078e00ff */
[----:B------:R-:W-:Y:S02]  /*6ee0*/  IMAD.MOV.U32 R22, RZ, RZ, RZ ;  /* 0x000000ffff167224 */ /* 0x000fe400078e00ff */
[----:B------:R-:W-:Y:S02]  /*6ef0*/  IMAD.MOV.U32 R4, RZ, RZ, R12 ;  /* 0x000000ffff047224 */ /* 0x000fe400078e000c */
[----:B------:R-:W-:Y:S02]  /*6f00*/  IMAD.MOV.U32 R5, RZ, RZ, R3 ;  /* 0x000000ffff057224 */ /* 0x000fe400078e0003 */
[----:B------:R-:W-:-:S02]  /*6f10*/  IMAD.MOV.U32 R14, RZ, RZ, R8 ;  /* 0x000000ffff0e7224 */ /* 0x000fc400078e0008 */
[----:B------:R-:W-:-:S07]  /*6f20*/  IMAD.SHL.U32 R19, R20, 0x40, RZ ;  /* 0x0000004014137824 */ /* 0x000fce00078e00ff */
.L_x_172:
[----:B------:R-:W0:Y:S01]  /*6f30*/  S2UR UR4, SR_CgaCtaId ;  /* 0x00000000000479c3 */ /* 0x000e220000008800 */
[----:B------:R-:W-:Y:S02]  /*6f40*/  MOV R20, 0x400 ;  /* 0x0000040000147802 */ /* 0x000fe40000000f00 */
[----:B------:R-:W-:Y:S02]  /*6f50*/  SHF.L.U32 R7, R5, 0x1f, RZ ;  /* 0x0000001f05077819 */ /* 0x000fe400000006ff */
[----:B------:R-:W-:-:S13]  /*6f60*/  ISETP.NE.AND P1, PT, R0, RZ, PT ;  /* 0x000000ff0000720c */ /* 0x000fda0003f25270 */
[----:B------:R-:W1:Y:S01]  /*6f70*/  @!P1 LDC R15, c[0x0][0x500] ;  /* 0x00014000ff0f9b82 */ /* 0x000e620000000800 */
[----:B0-----:R-:W-:-:S05]  /*6f80*/  IMAD.U32 R11, RZ, RZ, UR4 ;  /* 0x00000004ff0b7e24 */ /* 0x001fca000f8e00ff */
[----:B------:R-:W-:-:S05]  /*6f90*/  LEA R23, R11, R20, 0x18 ;  /* 0x000000140b177211 */ /* 0x000fca00078ec0ff */
[----:B------:R-:W-:-:S04]  /*6fa0*/  IMAD R20, R14, 0x8, R23 ;  /* 0x000000080e147824 */ /* 0x000fc800078e0217 */
[----:B------:R-:W0:Y:S02]  /*6fb0*/  SYNCS.PHASECHK.TRANS64.TRYWAIT P0, [R20+URZ+0x20], R7 ;  /* 0x00002007140075a7 */ /* 0x000e24000800017f */
[----:B01----:R-:W-:Y:S05]  /*6fc0*/  @!P0 BRA `(.L_x_170) ;  /* 0x0000000c00788947 */ /* 0x003fea0003800000 */
.L_x_189:
[----:B0-----:R-:W-:Y:S01]  /*6fd0*/  PRMT R7, R13, 0x9910, RZ ;  /* 0x000099100d077816 */ /* 0x001fe200000000ff */
[----:B------:R0:W-:Y:S03]  /*6fe0*/  @!P1 SYNCS.ARRIVE.TRANS64 RZ, [R20+URZ], R15 ;  /* 0x0000000f14ff99a7 */ /* 0x0001e6000800003f */
[----:B------:R-:W-:-:S13]  /*6ff0*/  ISETP.NE.AND P0, PT, R7, 0x2, PT ;  /* 0x000000020700780c */ /* 0x000fda0003f05270 */
[----:B0-----:R-:W-:Y:S05]  /*7000*/  @P0 BRA `(.L_x_171) ;  /* 0x0000000000040947 */ /* 0x001fea0003800000 */
[----:B------:R-:W-:Y:S01]  /*7010*/  BPT.TRAP 0x1 ;  /* 0x000000040000795c */ /* 0x000fe20000300000 */
.L_x_171:
[----:B------:R-:W-:Y:S01]  /*7020*/  IMAD R7, R14, 0x2, R11 ;  /* 0x000000020e077824 */ /* 0x000fe200078e020b */
[----:B------:R-:W-:Y:S01]  /*7030*/  R2UR UR9, R20 ;  /* 0x00000000140972ca */ /* 0x000fe200000e0000 */
[----:B------:R-:W-:Y:S01]  /*7040*/  VIADD R4, R4, 0xffffffff ;  /* 0xffffffff04047836 */ /* 0x000fe20000000000 */
[----:B------:R-:W-:Y:S01]  /*7050*/  UIADD3 UR4, UP0, UR20, 0xf0, URZ ;  /* 0x000000f014047890 */ /* 0x000fe2000ff1e03f */
[----:B------:R-:W-:Y:S01]  /*7060*/  IMAD.SHL.U32 R7, R7, 0x1000, RZ ;  /* 0x0000100007077824 */ /* 0x000fe200078e00ff */
[----:B------:R-:W-:Y:S01]  /*7070*/  R2UR UR11, R19 ;  /* 0x00000000130b72ca */ /* 0x000fe200000e0000 */
[----:B------:R-:W-:Y:S01]  /*7080*/  UIADD3 UR22, UP1, UR20, 0x1f0, URZ ;  /* 0x000001f014167890 */ /* 0x000fe2000ff3e03f */
[----:B------:R-:W-:Y:S01]  /*7090*/  R2UR UR10, R22 ;  /* 0x00000000160a72ca */ /* 0x000fe200000e0000 */
[--C-:B------:R-:W-:Y:S01]  /*70a0*/  IMAD R7, R7, 0x2, R23.reuse ;  /* 0x0000000207077824 */ /* 0x100fe200078e0217 */
[----:B------:R-:W-:Y:S01]  /*70b0*/  R2UR UR12, R6 ;  /* 0x00000000060c72ca */ /* 0x000fe200000e0000 */
[C---:B------:R-:W-:Y:S01]  /*70c0*/  IMAD R23, R14.reuse, 0x4000, R23 ;  /* 0x000040000e177824 */ /* 0x040fe200078e0217 */
[----:B------:R-:W-:Y:S01]  /*70d0*/  R2UR UR18, R21 ;  /* 0x00000000151272ca */ /* 0x000fe200000e0000 */
[----:B------:R-:W-:Y:S01]  /*70e0*/  VIADD R14, R14, 0x1 ;  /* 0x000000010e0e7836 */ /* 0x000fe20000000000 */
[----:B------:R-:W-:Y:S01]  /*70f0*/  R2UR UR5, R7 ;  /* 0x00000000070572ca */ /* 0x000fe200000e0000 */
[----:B------:R-:W-:Y:S01]  /*7100*/  UIADD3.X UR23, URZ, UR21, URZ, UP1, !UPT ;  /* 0x000000153f177290 */ /* 0x000fe20008ffe43f */
[----:B------:R-:W-:Y:S01]  /*7110*/  R2UR UR8, R23 ;  /* 0x00000000170872ca */ /* 0x000fe200000e0000 */
[----:B------:R-:W-:Y:S01]  /*7120*/  UMOV UR19, 0x30000 ;  /* 0x0003000000137882 */ /* 0x000fe20000000000 */
[----:B------:R-:W-:Y:S01]  /*7130*/  ISETP.GT.AND P1, PT, R4, 0x1, PT ;  /* 0x000000010400780c */ /* 0x000fe20003f24270 */
[----:B------:R-:W-:Y:S01]  /*7140*/  UMOV UR6, 0x0 ;  /* 0x0000000000067882 */ /* 0x000fe20000000000 */
[----:B------:R-:W-:Y:S01]  /*7150*/  UMOV UR7, 0x10000000 ;  /* 0x1000000000077882 */ /* 0x000fe20000000000 */
[----:B------:R-:W-:Y:S01]  /*7160*/  ISETP.NE.AND P0, PT, R14, 0x4, PT ;  /* 0x000000040e00780c */ /* 0x000fe20003f05270 */
[----:B------:R-:W-:-:S03]  /*7170*/  VIADD R22, R22, 0x40 ;  /* 0x0000004016167836 */ /* 0x000fc60000000000 */
[----:B------:R-:W-:Y:S02]  /*7180*/  SEL R20, RZ, 0x1, P0 ;  /* 0x00000001ff147807 */ /* 0x000fe40000000000 */
[----:B------:R-:W-:Y:S01]  /*7190*/  UIADD3 UR13, UR5, 0x100, URZ ;  /* 0x00000100050d7890 */ /* 0x000fe2000fffe03f */
[----:B------:R-:W-:Y:S01]  /*71a0*/  SEL R14, R14, RZ, P0 ;  /* 0x000000ff0e0e7207 */ /* 0x000fe20000000000 */
[----:B------:R-:W-:Y:S01]  /*71b0*/  UIADD3.X UR5, URZ, UR21, URZ, UP0, !UPT ;  /* 0x000000153f057290 */ /* 0x000fe200087fe43f */
[----:B------:R-:W-:Y:S01]  /*71c0*/  LOP3.LUT R5, R5, R20, RZ, 0x3c, !PT ;  /* 0x0000001405057212 */ /* 0x000fe200078e3cff */
[----:B------:R-:W-:-:S03]  /*71d0*/  UIADD3 UR14, UR8, 0x10100, URZ ;  /* 0x00010100080e7890 */ /* 0x000fc6000fffe03f */
[----:B------:R-:W-:-:S04]  /*71e0*/  UMOV UR8, UR13 ;  /* 0x0000000d00087c82 */ /* 0x000fc80008000000 */
[----:B------:R0:W-:Y:S02]  /*71f0*/  UTMALDG.3D.MULTICAST [UR8], [UR4], UR19, desc[UR6] ;  /* 0x00000608040073b4 */ /* 0x0001e40008011813 */
[----:B0-----:R-:W-:Y:S01]  /*7200*/  UMOV UR8, UR14 ;  /* 0x0000000e00087c82 */ /* 0x001fe20008000000 */
[----:B------:R-:W-:Y:S02]  /*7210*/  UMOV UR11, UR18 ;  /* 0x00000012000b7c82 */ /* 0x000fe40008000000 */
[----:B------:R0:W-:Y:S02]  /*7220*/  UTMALDG.3D [UR8], [UR22], desc[UR6] ;  /* 0x00000608160075b4 */ /* 0x0001e40008011000 */
[----:B0-----:R-:W-:Y:S05]  /*7230*/  @P1 BRA `(.L_x_172) ;  /* 0xfffffffc003c1947 */ /* 0x001fea000383ffff */
.L_x_169:
[----:B------:R-:W-:Y:S05]  /*7240*/  BSYNC B1 ;  /* 0x0000000000017941 */ /* 0x000fea0003800000 */
.L_x_168:
[----:B------:R-:W-:Y:S01]  /*7250*/  LOP3.LUT P1, RZ, R10, 0xff, RZ, 0xc0, !PT ;  /* 0x000000ff0aff7812 */ /* 0x000fe2000782c0ff */
[----:B------:R-:W-:Y:S01]  /*7260*/  IMAD.IADD R8, R9, 0x1, R8 ;  /* 0x0000000109087824 */ /* 0x000fe200078e0208 */
[----:B------:R-:W-:Y:S01]  /*7270*/  IADD3 R16, P2, R16, UR36, RZ ;  /* 0x0000002410107c10 */ /* 0x000fe2000ff5e0ff */
[----:B------:R-:W-:Y:S01]  /*7280*/  ULDC.64 UR4, c[0x0][0x650] ;  /* 0x0001940000047ab9 */ /* 0x000fe20000000a00 */
[----:B------:R-:W-:Y:S01]  /*7290*/  BSSY B1, `(.L_x_173) ;  /* 0x000006c000017945 */ /* 0x000fe20003800000 */
[----:B------:R-:W-:Y:S01]  /*72a0*/  IMAD.MOV.U32 R20, RZ, RZ, -0x1 ;  /* 0xffffffffff147424 */ /* 0x000fe200078e00ff */
[----:B------:R-:W-:Y:S01]  /*72b0*/  SHF.R.U32.HI R4, RZ, 0x2, R8 ;  /* 0x00000002ff047819 */ /* 0x000fe20000011608 */
[----:B------:R-:W-:Y:S01]  /*72c0*/  IMAD.MOV.U32 R19, RZ, RZ, -0x1 ;  /* 0xffffffffff137424 */ /* 0x000fe200078e00ff */
[----:B------:R-:W-:Y:S02]  /*72d0*/  ISETP.GT.U32.AND P0, PT, R8, 0x3, PT ;  /* 0x000000030800780c */ /* 0x000fe40003f04070 */
[----:B------:R-:W-:-:S02]  /*72e0*/  LOP3.LUT R4, R4, 0x1, RZ, 0xc0, !PT ;  /* 0x0000000104047812 */ /* 0x000fc400078ec0ff */
[----:B------:R-:W-:Y:S01]  /*72f0*/  ISETP.LT.U32.AND P0, PT, R9, 0x4, P0 ;  /* 0x000000040900780c */ /* 0x000fe20000701070 */
[----:B------:R-:W0:Y:S01]  /*7300*/  @P1 S2R R11, SR_CgaCtaId ;  /* 0x00000000000b1919 */ /* 0x000e220000008800 */
[----:B------:R-:W-:Y:S02]  /*7310*/  @P1 MOV R6, 0x400 ;  /* 0x0000040000061802 */ /* 0x000fe40000000f00 */
[----:B------:R-:W-:Y:S02]  /*7320*/  IADD3.X R17, R17, UR42, RZ, P2, !PT ;  /* 0x0000002a11117c10 */ /* 0x000fe400097fe4ff */
[----:B------:R-:W-:Y:S02]  /*7330*/  ISETP.GE.U32.AND P2, PT, R16, UR4, PT ;  /* 0x0000000410007c0c */ /* 0x000fe4000bf46070 */
[----:B------:R-:W-:Y:S02]  /*7340*/  LOP3.LUT R8, R8, 0x3, RZ, 0xc0, !PT ;  /* 0x0000000308087812 */ /* 0x000fe400078ec0ff */
[----:B------:R-:W-:-:S02]  /*7350*/  PRMT R10, RZ, 0x7610, R10 ;  /* 0x00007610ff0a7816 */ /* 0x000fc4000000000a */
[----:B0-----:R-:W-:-:S04]  /*7360*/  @P1 LEA R6, R11, R6, 0x18 ;  /* 0x000000060b061211 */ /* 0x001fc800078ec0ff */
[----:B------:R0:W-:Y:S01]  /*7370*/  @P1 SYNCS.ARRIVE.TRANS64.A1T0 RZ, [R6+URZ+0x58], RZ ;  /* 0x000058ff06ff19a7 */ /* 0x0001e2000810003f */
[----:B------:R-:W-:Y:S02]  /*7380*/  ISETP.NE.U32.AND P1, PT, R4, 0x1, PT ;  /* 0x000000010400780c */ /* 0x000fe40003f25070 */
[----:B------:R-:W-:Y:S02]  /*7390*/  SEL R4, RZ, 0x1, !P0 ;  /* 0x00000001ff047807 */ /* 0x000fe40004000000 */
[----:B------:R-:W-:Y:S02]  /*73a0*/  ISETP.GE.U32.AND.EX P0, PT, R17, UR5, PT, P2 ;  /* 0x0000000511007c0c */ /* 0x000fe4000bf06120 */
[----:B------:R-:W-:Y:S01]  /*73b0*/  ISETP.GT.U32.AND P1, PT, R9, 0x3, !P1 ;  /* 0x000000030900780c */ /* 0x000fe20004f24070 */
[----:B0-----:R-:W-:-:S03]  /*73c0*/  IMAD.MOV.U32 R6, RZ, RZ, -0x1 ;  /* 0xffffffffff067424 */ /* 0x001fc600078e00ff */
[----:B------:R-:W-:-:S04]  /*73d0*/  SEL R5, RZ, 0x1, !P1 ;  /* 0x00000001ff057807 */ /* 0x000fc80004800000 */
[--C-:B------:R-:W-:Y:S02]  /*73e0*/  LOP3.LUT R3, R5, R3, R4.reuse, 0x96, !PT ;  /* 0x0000000305037212 */ /* 0x100fe400078e9604 */
[----:B------:R-:W-:Y:S01]  /*73f0*/  PRMT R4, RZ, 0x7610, R4 ;  /* 0x00007610ff047816 */ /* 0x000fe20000000004 */
[----:B------:R-:W-:Y:S06]  /*7400*/  @P0 BRA `(.L_x_174) ;  /* 0x0000000400500947 */ /* 0x000fec0003800000 */
[----:B------:R-:W0:Y:S01]  /*7410*/  S2R R19, SR_CTAID.X ;  /* 0x0000000000137919 */ /* 0x000e220000002500 */
[----:B------:R-:W-:Y:S01]  /*7420*/  ULDC.64 UR4, c[0x0][0x628] ;  /* 0x00018a0000047ab9 */ /* 0x000fe20000000a00 */
[----:B------:R-:W1:Y:S01]  /*7430*/  LDC R20, c[0x0][0x144] ;  /* 0x00005100ff147b82 */ /* 0x000e620000000800 */
[----:B------:R-:W-:Y:S01]  /*7440*/  ISETP.NE.U32.AND P0, PT, RZ, UR4, PT ;  /* 0x00000004ff007c0c */ /* 0x000fe2000bf05070 */
[----:B------:R-:W2:Y:S01]  /*7450*/  S2R R14, SR_CTAID.Y ;  /* 0x00000000000e7919 */ /* 0x000ea20000002600 */
[----:B------:R-:W-:Y:S01]  /*7460*/  ULDC UR7, c[0x0][0x630] ;  /* 0x00018c0000077ab9 */ /* 0x000fe20000000800 */
[----:B------:R-:W-:Y:S01]  /*7470*/  ULDC UR8, c[0x0][0x150] ;  /* 0x0000540000087ab9 */ /* 0x000fe20000000800 */
[----:B------:R-:W-:Y:S01]  /*7480*/  ISETP.NE.AND.EX P0, PT, RZ, UR5, PT, P0 ;  /* 0x00000005ff007c0c */ /* 0x000fe2000bf05300 */
[----:B------:R-:W-:Y:S02]  /*7490*/  IMAD.MOV.U32 R4, RZ, RZ, R16 ;  /* 0x000000ffff047224 */ /* 0x000fe400078e0010 */
[----:B------:R-:W-:Y:S01]  /*74a0*/  IMAD.MOV.U32 R5, RZ, RZ, R17 ;  /* 0x000000ffff057224 */ /* 0x000fe200078e0011 */
[----:B0-----:R-:W-:-:S09]  /*74b0*/  I2FP.F32.U32 R21, R19 ;  /* 0x0000001300157245 */ /* 0x001fd20000201000 */
[----:B------:R-:W-:Y:S05]  /*74c0*/  @!P0 BRA `(.L_x_175) ;  /* 0x0000000000288947 */ /* 0x000fea0003800000 */
[----:B------:R-:W-:Y:S02]  /*74d0*/  ULDC UR6, c[0x0][0x634] ;  /* 0x00018d0000067ab9 */ /* 0x000fe40000000800 */
[----:B------:R-:W-:-:S05]  /*74e0*/  IADD3 R5, P0, R16, UR6, RZ ;  /* 0x0000000610057c10 */ /* 0x000fca000ff1e0ff */
[----:B------:R-:W-:-:S04]  /*74f0*/  IMAD.X R15, RZ, RZ, R17, P0 ;  /* 0x000000ffff0f7224 */ /* 0x000fc800000e0611 */
[----:B------:R-:W-:-:S04]  /*7500*/  IMAD.WIDE.U32 R6, R15, UR4, RZ ;  /* 0x000000040f067c25 */ /* 0x000fc8000f8e00ff */
[----:B------:R-:W-:-:S04]  /*7510*/  IMAD.WIDE.U32 R6, P0, R5, UR5, R6 ;  /* 0x0000000505067c25 */ /* 0x000fc8000f800006 */
[----:B------:R-:W-:-:S04]  /*7520*/  IMAD.WIDE.U32 R4, R5, UR4, RZ ;  /* 0x0000000405047c25 */ /* 0x000fc8000f8e00ff */
[----:B------:R-:W-:Y:S01]  /*7530*/  IMAD.MOV.U32 R4, RZ, RZ, R7 ;  /* 0x000000ffff047224 */ /* 0x000fe200078e0007 */
[----:B------:R-:W-:Y:S01]  /*7540*/  IADD3 RZ, P1, R5, R6, RZ ;  /* 0x0000000605ff7210 */ /* 0x000fe20007f3e0ff */
[----:B------:R-:W-:-:S04]  /*7550*/  IMAD.X R5, RZ, RZ, RZ, P0 ;  /* 0x000000ffff057224 */ /* 0x000fc800000e06ff */
[----:B------:R-:W-:-:S08]  /*7560*/  IMAD.WIDE.U32.X R4, R15, UR5, R4, P1 ;  /* 0x000000050f047c25 */ /* 0x000fd000088e0404 */
.L_x_175:
[----:B------:R-:W-:Y:S01]  /*7570*/  FMUL R21, R21, UR8 ;  /* 0x0000000815157c20 */ /* 0x000fe20008400000 */
[--C-:B------:R-:W-:Y:S01]  /*7580*/  SHF.R.U64 R15, R4, UR7, R5.reuse ;  /* 0x00000007040f7c19 */ /* 0x100fe20008001205 */
[----:B------:R-:W-:Y:S01]  /*7590*/  ULDC.64 UR4, c[0x0][0x620] ;  /* 0x0001880000047ab9 */ /* 0x000fe20000000a00 */
[----:B------:R-:W-:Y:S01]  /*75a0*/  SHF.R.U32.HI R4, RZ, UR7, R5 ;  /* 0x00000007ff047c19 */ /* 0x000fe20008011605 */
[----:B------:R-:W-:Y:S01]  /*75b0*/  ULDC.64 UR6, c[0x0][0x640] ;  /* 0x0001900000067ab9 */ /* 0x000fe20000000a00 */
[----:B------:R-:W-:Y:S01]  /*75c0*/  IADD3 R5, P0, RZ, -R15, RZ ;  /* 0x8000000fff057210 */ /* 0x000fe20007f1e0ff */
[----:B------:R-:W0:Y:S04]  /*75d0*/  F2I.U32.TRUNC.NTZ R21, R21 ;  /* 0x0000001500157305 */ /* 0x000e28000020f000 */
[----:B------:R-:W-:Y:S01]  /*75e0*/  IMAD.X R4, RZ, RZ, ~R4, P0 ;  /* 0x000000ffff047224 */ /* 0x000fe200000e0e04 */
[----:B------:R-:W-:-:S03]  /*75f0*/  ISETP.NE.U32.AND P0, PT, RZ, UR6, PT ;  /* 0x00000006ff007c0c */ /* 0x000fc6000bf05070 */
[----:B------:R-:W-:Y:S01]  /*7600*/  IMAD R4, R4, UR4, RZ ;  /* 0x0000000404047c24 */ /* 0x000fe2000f8e02ff */
[----:B------:R-:W-:-:S03]  /*7610*/  ISETP.NE.AND.EX P0, PT, RZ, UR7, PT, P0 ;  /* 0x00000007ff007c0c */ /* 0x000fc6000bf05300 */
[C---:B------:R-:W-:Y:S01]  /*7620*/  IMAD R7, R5.reuse, UR5, R4 ;  /* 0x0000000505077c24 */ /* 0x040fe2000f8e0204 */
[----:B------:R-:W-:Y:S01]  /*7630*/  ULDC UR5, c[0x0][0x154] ;  /* 0x0000550000057ab9 */ /* 0x000fe20000000800 */
[----:B------:R-:W-:Y:S01]  /*7640*/  IMAD.WIDE.U32 R4, R5, UR4, R16 ;  /* 0x0000000405047c25 */ /* 0x000fe2000f8e0010 */
[----:B------:R-:W-:-:S03]  /*7650*/  ULDC UR4, c[0x0][0x618] ;  /* 0x0001860000047ab9 */ /* 0x000fc60000000800 */
[----:B0-----:R-:W-:Y:S02]  /*7660*/  IMAD.MOV R6, RZ, RZ, -R21 ;  /* 0x000000ffff067224 */ /* 0x001fe400078e0a15 */
[----:B------:R-:W0:Y:S01]  /*7670*/  LDC R21, c[0x0][0x148] ;  /* 0x00005200ff157b82 */ /* 0x000e220000000800 */
[----:B------:R-:W-:Y:S02]  /*7680*/  IMAD.IADD R5, R5, 0x1, R7 ;  /* 0x0000000105057824 */ /* 0x000fe400078e0207 */
[----:B-1----:R-:W-:Y:S01]  /*7690*/  IMAD R19, R20, R6, R19 ;  /* 0x0000000614137224 */ /* 0x002fe200078e0213 */
[----:B--2---:R-:W-:Y:S02]  /*76a0*/  I2FP.F32.U32 R6, R14 ;  /* 0x0000000e00067245 */ /* 0x004fe40000201000 */
[--C-:B------:R-:W-:Y:S02]  /*76b0*/  SHF.R.U64 R20, R4, UR4, R5.reuse ;  /* 0x0000000404147c19 */ /* 0x100fe40008001205 */
[----:B------:R-:W-:Y:S01]  /*76c0*/  SHF.R.U32.HI R5, RZ, UR4, R5 ;  /* 0x00000004ff057c19 */ /* 0x000fe20008011605 */
[----:B------:R-:W-:Y:S01]  /*76d0*/  FMUL R6, R6, UR5 ;  /* 0x0000000506067c20 */ /* 0x000fe20008400000 */
[----:B------:R-:W-:-:S02]  /*76e0*/  ULDC UR4, c[0x0][0x608] ;  /* 0x0001820000047ab9 */ /* 0x000fc40000000800 */
[--C-:B------:R-:W-:Y:S01]  /*76f0*/  SHF.R.U64 R23, R20, UR4, R5.reuse ;  /* 0x0000000414177c19 */ /* 0x100fe20008001205 */
[----:B------:R1:W2:Y:S01]  /*7700*/  F2I.U32.TRUNC.NTZ R24, R6 ;  /* 0x0000000600187305 */ /* 0x0002a2000020f000 */
[----:B------:R-:W-:Y:S01]  /*7710*/  SHF.R.U32.HI R4, RZ, UR4, R5 ;  /* 0x00000004ff047c19 */ /* 0x000fe20008011605 */
[----:B------:R-:W-:-:S03]  /*7720*/  ULDC UR4, c[0x0][0x658] ;  /* 0x0001960000047ab9 */ /* 0x000fc60000000800 */
[--C-:B------:R-:W-:Y:S02]  /*7730*/  SHF.R.U64 R22, R23, UR4, R4.reuse ;  /* 0x0000000417167c19 */ /* 0x100fe40008001204 */
[----:B------:R-:W-:-:S03]  /*7740*/  SHF.R.U32.HI R25, RZ, UR4, R4 ;  /* 0x00000004ff197c19 */ /* 0x000fc60008011604 */
[----:B------:R-:W-:Y:S02]  /*7750*/  IMAD.MOV.U32 R4, RZ, RZ, R22 ;  /* 0x000000ffff047224 */ /* 0x000fe400078e0016 */
[----:B------:R-:W-:Y:S01]  /*7760*/  IMAD.MOV.U32 R5, RZ, RZ, R25 ;  /* 0x000000ffff057224 */ /* 0x000fe200078e0019 */
[----:B-1----:R-:W-:Y:S06]  /*7770*/  @!P0 BRA `(.L_x_176) ;  /* 0x0000000000288947 */ /* 0x002fec0003800000 */
        /* <DEDUP_REMOVED lines=10> */
.L_x_176:
[----:B------:R-:W-:Y:S01]  /*7820*/  ISETP.NE.AND P0, PT, R2, 0x1, PT ;  /* 0x000000010200780c */ /* 0x000fe20003f05270 */
[----:B------:R-:W-:Y:S01]  /*7830*/  ULDC UR4, c[0x0][0x648] ;  /* 0x0001920000047ab9 */ /* 0x000fe20000000800 */
[----:B------:R-:W-:Y:S01]  /*7840*/  LOP3.LUT R23, R23, UR16, RZ, 0xc0, !PT ;  /* 0x0000001017177c12 */ /* 0x000fe2000f8ec0ff */
[----:B--2---:R-:W-:Y:S01]  /*7850*/  IMAD.MOV R24, RZ, RZ, -R24 ;  /* 0x000000ffff187224 */ /* 0x004fe200078e0a18 */
[----:B------:R-:W-:Y:S01]  /*7860*/  SHF.R.U64 R4, R4, UR4, R5 ;  /* 0x0000000404047c19 */ /* 0x000fe20008001205 */
[----:B------:R-:W-:Y:S01]  /*7870*/  ULDC UR4, c[0x0][0x638] ;  /* 0x00018e0000047ab9 */ /* 0x000fe20000000800 */
[----:B------:R-:W-:Y:S01]  /*7880*/  LOP3.LUT R7, R20, UR15, RZ, 0xc0, !PT ;  /* 0x0000000f14077c12 */ /* 0x000fe2000f8ec0ff */
[----:B------:R-:W-:Y:S01]  /*7890*/  ULDC UR5, c[0x0][0x610] ;  /* 0x0001840000057ab9 */ /* 0x000fe20000000800 */
[----:B------:R-:W-:Y:S02]  /*78a0*/  IMAD.MOV.U32 R6, RZ, RZ, R15 ;  /* 0x000000ffff067224 */ /* 0x000fe400078e000f */
[----:B------:R-:W-:-:S02]  /*78b0*/  IMAD.MOV R5, RZ, RZ, -R4 ;  /* 0x000000ffff057224 */ /* 0x000fc400078e0a04 */
[----:B------:R-:W-:Y:S02]  /*78c0*/  IMAD R4, R4, UR17, R23 ;  /* 0x0000001104047c24 */ /* 0x000fe4000f8e0217 */
[----:B0-----:R-:W-:Y:S02]  /*78d0*/  @P0 IMAD R19, R21, R24, R14 ;  /* 0x0000001815130224 */ /* 0x001fe400078e020e */
[----:B------:R-:W-:Y:S01]  /*78e0*/  IMAD R22, R5, UR4, R22 ;  /* 0x0000000405167c24 */ /* 0x000fe2000f8e0216 */
[----:B------:R-:W-:Y:S01]  /*78f0*/  ULDC UR4, c[0x0][0x600] ;  /* 0x0001800000047ab9 */ /* 0x000fe20000000800 */
[----:B------:R-:W-:Y:S02]  /*7900*/  IMAD R20, R4, UR5, R19 ;  /* 0x0000000504147c24 */ /* 0x000fe4000f8e0213 */
[----:B------:R-:W-:Y:S02]  /*7910*/  IMAD R5, R22, UR4, R7 ;  /* 0x0000000416057c24 */ /* 0x000fe4000f8e0207 */
[----:B------:R-:W-:-:S03]  /*7920*/  IMAD.MOV.U32 R4, RZ, RZ, 0x1 ;  /* 0x00000001ff047424 */ /* 0x000fc600078e00ff */
[----:B------:R-:W-:Y:S02]  /*7930*/  SEL R19, R5, R20, !P0 ;  /* 0x0000001405137207 */ /* 0x000fe40004000000 */
[----:B------:R-:W-:-:S07]  /*7940*/  SEL R20, R20, R5, !P0 ;  /* 0x0000000514147207 */ /* 0x000fce0004000000 */
.L_x_174:
[----:B------:R-:W-:Y:S05]  /*7950*/  BSYNC B1 ;  /* 0x0000000000017941 */ /* 0x000fea0003800000 */
.L_x_173:
[----:B------:R-:W-:-:S13]  /*7960*/  LOP3.LUT P0, RZ, R4, 0xff, RZ, 0xc0, !PT ;  /* 0x000000ff04ff7812 */ /* 0x000fda000780c0ff */
[----:B------:R-:W-:Y:S05]  /*7970*/  @P0 BRA `(.L_x_177) ;  /* 0xfffffff400340947 */ /* 0x000fea000383ffff */
[----:B------:R-:W-:Y:S05]  /*7980*/  BSYNC B0 ;  /* 0x0000000000007941 */ /* 0x000fea0003800000 */
.L_x_166:
[----:B------:R-:W-:-:S03]  /*7990*/  UMOV UR4, 0xffffffff ;  /* 0xffffffff00047882 */ /* 0x000fc60000000000 */
[----:B------:R-:W-:Y:S05]  /*79a0*/  BRA.DIV UR4, `(.L_x_178) ;  /* 0x0000000604147947 */ /* 0x000fea000b800000 */
[----:B------:R-:W-:-:S13]  /*79b0*/  ELECT P6, URZ, PT ;  /* 0x00000000003f782f */ /* 0x000fda00038c0000 */
.L_x_192:
[----:B------:R-:W-:Y:S04]  /*79c0*/  BSSY B0, `(.L_x_179) ;  /* 0x000002b000007945 */ /* 0x000fe80003800000 */
[----:B------:R-:W-:Y:S05]  /*79d0*/  @!P6 BRA `(.L_x_180) ;  /* 0x0000000000a4e947 */ /* 0x000fea0003800000 */
[----:B------:R-:W-:-:S04]  /*79e0*/  LOP3.LUT R18, R18, 0x2, RZ, 0xfc, !PT ;  /* 0x0000000212127812 */ /* 0x000fc800078efcff */
[----:B------:R-:W-:-:S13]  /*79f0*/  ISETP.NE.AND P0, PT, R18, 0x3, PT ;  /* 0x000000031200780c */ /* 0x000fda0003f05270 */
[----:B------:R-:W-:Y:S05]  /*7a00*/  @!P0 BRA `(.L_x_181) ;  /* 0x0000000000048947 */ /* 0x000fea0003800000 */
[----:B------:R-:W-:Y:S01]  /*7a10*/  BPT.TRAP 0x1 ;  /* 0x000000040000795c */ /* 0x000fe20000300000 */
.L_x_181:
[----:B------:R-:W0:Y:S01]  /*7a20*/  S2R R5, SR_CgaCtaId ;  /* 0x0000000000057919 */ /* 0x000e220000008800 */
[----:B------:R-:W-:Y:S02]  /*7a30*/  MOV R0, 0x400 ;  /* 0x0000040000007802 */ /* 0x000fe40000000f00 */
[----:B------:R-:W-:Y:S02]  /*7a40*/  SHF.L.U32 R2, R3, 0x1f, RZ ;  /* 0x0000001f03027819 */ /* 0x000fe400000006ff */
[----:B0-----:R-:W-:-:S05]  /*7a50*/  LEA R5, R5, R0, 0x18 ;  /* 0x0000000005057211 */ /* 0x001fca00078ec0ff */
[----:B------:R-:W-:-:S04]  /*7a60*/  VIADD R5, R5, 0x20 ;  /* 0x0000002005057836 */ /* 0x000fc80000000000 */
[C---:B------:R-:W-:Y:S02]  /*7a70*/  IMAD R7, R8.reuse, 0x8, R5 ;  /* 0x0000000808077824 */ /* 0x040fe400078e0205 */
[----:B------:R-:W-:Y:S02]  /*7a80*/  VIADD R8, R8, 0x1 ;  /* 0x0000000108087836 */ /* 0x000fe40000000000 */
[----:B------:R-:W0:Y:S03]  /*7a90*/  SYNCS.PHASECHK.TRANS64.TRYWAIT P0, [R7+URZ], R2 ;  /* 0x00000002070075a7 */ /* 0x000e26000800017f */
[----:B------:R-:W-:-:S04]  /*7aa0*/  ISETP.NE.AND P1, PT, R8, 0x4, PT ;  /* 0x000000040800780c */ /* 0x000fc80003f25270 */
[----:B------:R-:W-:Y:S02]  /*7ab0*/  SEL R0, RZ, 0x1, P1 ;  /* 0x00000001ff007807 */ /* 0x000fe40000800000 */
[----:B------:R-:W-:Y:S02]  /*7ac0*/  SEL R8, R8, RZ, P1 ;  /* 0x000000ff08087207 */ /* 0x000fe40000800000 */
[----:B------:R-:W-:-:S03]  /*7ad0*/  LOP3.LUT R9, R3, R0, RZ, 0x3c, !PT ;  /* 0x0000000003097212 */ /* 0x000fc600078e3cff */
[----:B------:R-:W-:Y:S01]  /*7ae0*/  IMAD R6, R8, 0x8, R5 ;  /* 0x0000000808067824 */ /* 0x000fe200078e0205 */
[----:B------:R-:W-:Y:S01]  /*7af0*/  SHF.L.U32 R3, R9, 0x1f, RZ ;  /* 0x0000001f09037819 */ /* 0x000fe200000006ff */
[----:B0-----:R-:W-:Y:S06]  /*7b00*/  @!P0 BRA `(.L_x_182) ;  /* 0x0000000000dc8947 */ /* 0x001fec0003800000 */
.L_x_193:
[----:B------:R-:W1:Y:S01]  /*7b10*/  SYNCS.PHASECHK.TRANS64.TRYWAIT P0, [R6+URZ], R3 ;  /* 0x00000003060075a7 */ /* 0x000e62000800017f */
[----:B------:R-:W-:-:S05]  /*7b20*/  VIADD R0, R8, 0x1 ;  /* 0x0000000108007836 */ /* 0x000fca0000000000 */
[----:B------:R-:W-:-:S04]  /*7b30*/  ISETP.NE.AND P1, PT, R0, 0x4, PT ;  /* 0x000000040000780c */ /* 0x000fc80003f25270 */
[----:B0-----:R-:W-:Y:S02]  /*7b40*/  SEL R2, RZ, 0x1, P1 ;  /* 0x00000001ff027807 */ /* 0x001fe40000800000 */
[----:B------:R-:W-:Y:S02]  /*7b50*/  SEL R0, R0, RZ, P1 ;  /* 0x000000ff00007207 */ /* 0x000fe40000800000 */
[----:B------:R-:W-:-:S03]  /*7b60*/  LOP3.LUT R9, R9, R2, RZ, 0x3c, !PT ;  /* 0x0000000209097212 */ /* 0x000fc600078e3cff */
[----:B------:R-:W-:Y:S01]  /*7b70*/  IMAD R7, R0, 0x8, R5 ;  /* 0x0000000800077824 */ /* 0x000fe200078e0205 */
[----:B------:R-:W-:Y:S01]  /*7b80*/  SHF.L.U32 R4, R9, 0x1f, RZ ;  /* 0x0000001f09047819 */ /* 0x000fe200000006ff */
[----:B-1----:R-:W-:Y:S06]  /*7b90*/  @!P0 BRA `(.L_x_183) ;  /* 0x0000000000cc8947 */ /* 0x002fec0003800000 */
.L_x_194:
[----:B------:R-:W1:Y:S01]  /*7ba0*/  SYNCS.PHASECHK.TRANS64.TRYWAIT P0, [R7+URZ], R4 ;  /* 0x00000004070075a7 */ /* 0x000e62000800017f */
[----:B------:R-:W-:-:S05]  /*7bb0*/  VIADD R0, R0, 0x1 ;  /* 0x0000000100007836 */ /* 0x000fca0000000000 */
[----:B------:R-:W-:-:S04]  /*7bc0*/  ISETP.NE.AND P1, PT, R0, 0x4, PT ;  /* 0x000000040000780c */ /* 0x000fc80003f25270 */
[----:B------:R-:W-:Y:S02]  /*7bd0*/  SEL R2, RZ, 0x1, P1 ;  /* 0x00000001ff027807 */ /* 0x000fe40000800000 */
[----:B------:R-:W-:Y:S02]  /*7be0*/  SEL R0, R0, RZ, P1 ;  /* 0x000000ff00007207 */ /* 0x000fe40000800000 */
[----:B------:R-:W-:Y:S01]  /*7bf0*/  LOP3.LUT R2, R9, R2, RZ, 0x3c, !PT ;  /* 0x0000000209027212 */ /* 0x000fe200078e3cff */
[----:B-1----:R-:W-:Y:S06]  /*7c00*/  @!P0 BRA `(.L_x_184) ;  /* 0x0000000000c48947 */ /* 0x002fec0003800000 */
.L_x_195:
[----:B------:R-:W-:Y:S01]  /*7c10*/  IMAD R5, R0, 0x8, R5 ;  /* 0x0000000800057824 */ /* 0x000fe200078e0205 */
[----:B------:R-:W-:-:S07]  /*7c20*/  SHF.L.U32 R0, R2, 0x1f, RZ ;  /* 0x0000001f02007819 */ /* 0x000fce00000006ff */
.L_x_185:
[----:B--2---:R2:W3:Y:S02]  /*7c30*/  SYNCS.PHASECHK.TRANS64.TRYWAIT P0, [R5+URZ], R0 ;  /* 0x00000000050075a7 */ /* 0x0044e4000800017f */
[----:B---3--:R-:W-:Y:S05]  /*7c40*/  @!P0 NANOSLEEP.SYNCS 0x989680 ;  /* 0x009896800000895d */ /* 0x008fea0003900000 */
[----:B------:R-:W3:Y:S02]  /*7c50*/  @!P0 SYNCS.PHASECHK.TRANS64 P0, [R5+URZ], R0 ;  /* 0x00000000050085a7 */ /* 0x000ee4000800007f */
[----:B---3--:R-:W-:Y:S05]  /*7c60*/  @!P0 BRA `(.L_x_185) ;  /* 0xfffffffc00f08947 */ /* 0x008fea000383ffff */
.L_x_180:
[----:B------:R-:W-:Y:S05]  /*7c70*/  BSYNC B0 ;  /* 0x0000000000007941 */ /* 0x000fea0003800000 */
.L_x_179:
[----:B------:R-:W-:Y:S05]  /*7c80*/  EXIT ;  /* 0x000000000000794d */ /* 0x000fea0003800000 */
.L_x_21:
[----:B-1----:R1:W2:Y:S02]  /*7c90*/  SYNCS.PHASECHK.TRANS64.TRYWAIT P1, [R3+URZ], R0 ;  /* 0x00000000030075a7 */ /* 0x0022a4000802017f */
[----:B--2---:R-:W-:Y:S05]  /*7ca0*/  @!P1 NANOSLEEP.SYNCS 0x989680 ;  /* 0x009896800000995d */ /* 0x004fea0003900000 */
[----:B------:R-:W2:Y:S02]  /*7cb0*/  @!P1 SYNCS.PHASECHK.TRANS64 P1, [R3+URZ], R0 ;  /* 0x00000000030095a7 */ /* 0x000ea4000802007f */
[----:B--2---:R-:W-:Y:S05]  /*7cc0*/  @!P1 BRA `(.L_x_21) ;  /* 0xfffffffc00f09947 */ /* 0x004fea000383ffff */
[----:B------:R-:W-:Y:S05]  /*7cd0*/  BRA `(.L_x_20) ;  /* 0xffffff9800987947 */ /* 0x000fea000383ffff */
.L_x_26:
[----:B-1----:R1:W2:Y:S02]  /*7ce0*/  SYNCS.PHASECHK.TRANS64.TRYWAIT P1, [R5+URZ], R4 ;  /* 0x00000004050075a7 */ /* 0x0022a4000802017f */
[----:B--2---:R-:W-:Y:S05]  /*7cf0*/  @!P1 NANOSLEEP.SYNCS 0x989680 ;  /* 0x009896800000995d */ /* 0x004fea0003900000 */
[----:B------:R-:W2:Y:S02]  /*7d00*/  @!P1 SYNCS.PHASECHK.TRANS64 P1, [R5+URZ], R4 ;  /* 0x00000004050095a7 */ /* 0x000ea4000802007f */
[----:B--2---:R-:W-:Y:S05]  /*7d10*/  @!P1 BRA `(.L_x_26) ;  /* 0xfffffffc00f09947 */ /* 0x004fea000383ffff */
[----:B------:R-:W-:Y:S05]  /*7d20*/  BRA `(.L_x_25) ;  /* 0xffffff9c00747947 */ /* 0x000fea000383ffff */
.L_x_167:
[----:B------:R-:W-:Y:S01]  /*7d30*/  BSSY B1, `(.L_x_186) ;  /* 0x0000006000017945 */ /* 0x000fe20003800000 */
[----:B------:R-:W-:-:S07]  /*7d40*/  IMAD.MOV.U32 R15, RZ, RZ, -0x1 ;  /* 0xffffffffff0f7424 */ /* 0x000fce00078e00ff */
[----:B------:R-:W-:Y:S05]  /*7d50*/  WARPSYNC.COLLECTIVE R15, `(.L_x_187) ;  /* 0x000000000f0c7348 */ /* 0x000fea0003c00000 */
[----:B------:R-:W-:Y:S02]  /*7d60*/  ELECT P6, UR62, PT ;  /* 0x00000000003e782f */ /* 0x000fe400038c0000 */
[----:B------:R-:W-:Y:S01]  /*7d70*/  MOV R14, UR62 ;  /* 0x0000003e000e7c02 */ /* 0x000fe20008000f00 */
[----:B------:R-:W-:Y:S10]  /*7d80*/  ENDCOLLECTIVE ;  /* 0x000000000000791b */ /* 0x000ff40003800000 */
.L_x_187:
[----:B------:R-:W-:Y:S05]  /*7d90*/  BSYNC B1 ;  /* 0x0000000000017941 */ /* 0x000fea0003800000 */
.L_x_186:
[----:B------:R-:W-:Y:S05]  /*7da0*/  BRA `(.L_x_188) ;  /* 0xfffffff000347947 */ /* 0x000fea000383ffff */
.L_x_170:
[----:B0-----:R0:W1:Y:S02]  /*7db0*/  SYNCS.PHASECHK.TRANS64.TRYWAIT P0, [R20+URZ+0x20], R7 ;  /* 0x00002007140075a7 */ /* 0x001064000800017f */
[----:B-1----:R-:W-:Y:S05]  /*7dc0*/  @!P0 NANOSLEEP.SYNCS 0x989680 ;  /* 0x009896800000895d */ /* 0x002fea0003900000 */
[----:B------:R-:W1:Y:S02]  /*7dd0*/  @!P0 SYNCS.PHASECHK.TRANS64 P0, [R20+URZ+0x20], R7 ;  /* 0x00002007140085a7 */ /* 0x000e64000800007f */
[----:B-1----:R-:W-:Y:S05]  /*7de0*/  @!P0 BRA `(.L_x_170) ;  /* 0xfffffffc00f08947 */ /* 0x002fea000383ffff */
[----:B------:R-:W-:Y:S05]  /*7df0*/  BRA `(.L_x_189) ;  /* 0xfffffff000747947 */ /* 0x000fea000383ffff */
.L_x_178:
[----:B------:R-:W-:Y:S01]  /*7e00*/  BSSY B0, `(.L_x_190) ;  /* 0x0000006000007945 */ /* 0x000fe20003800000 */
[----:B------:R-:W-:-:S07]  /*7e10*/  IMAD.MOV.U32 R15, RZ, RZ, -0x1 ;  /* 0xffffffffff0f7424 */ /* 0x000fce00078e00ff */
[----:B------:R-:W-:Y:S05]  /*7e20*/  WARPSYNC.COLLECTIVE R15, `(.L_x_191) ;  /* 0x000000000f0c7348 */ /* 0x000fea0003c00000 */
[----:B------:R-:W-:Y:S02]  /*7e30*/  ELECT P6, UR62, PT ;  /* 0x00000000003e782f */ /* 0x000fe400038c0000 */
[----:B------:R-:W-:Y:S01]  /*7e40*/  MOV R14, UR62 ;  /* 0x0000003e000e7c02 */ /* 0x000fe20008000f00 */
[----:B------:R-:W-:Y:S10]  /*7e50*/  ENDCOLLECTIVE ;  /* 0x000000000000791b */ /* 0x000ff40003800000 */
.L_x_191:
[----:B------:R-:W-:Y:S05]  /*7e60*/  BSYNC B0 ;  /* 0x0000000000007941 */ /* 0x000fea0003800000 */
.L_x_190:
[----:B------:R-:W-:Y:S05]  /*7e70*/  BRA `(.L_x_192) ;  /* 0xfffffff800d07947 */ /* 0x000fea000383ffff */
.L_x_182:
[----:B0-----:R0:W1:Y:S02]  /*7e80*/  SYNCS.PHASECHK.TRANS64.TRYWAIT P0, [R7+URZ], R2 ;  /* 0x00000002070075a7 */ /* 0x001064000800017f */
[----:B-1----:R-:W-:Y:S05]  /*7e90*/  @!P0 NANOSLEEP.SYNCS 0x989680 ;  /* 0x009896800000895d */ /* 0x002fea0003900000 */
[----:B------:R-:W1:Y:S02]  /*7ea0*/  @!P0 SYNCS.PHASECHK.TRANS64 P0, [R7+URZ], R2 ;  /* 0x00000002070085a7 */ /* 0x000e64000800007f */
[----:B-1----:R-:W-:Y:S05]  /*7eb0*/  @!P0 BRA `(.L_x_182) ;  /* 0xfffffffc00f08947 */ /* 0x002fea000383ffff */
[----:B------:R-:W-:Y:S05]  /*7ec0*/  BRA `(.L_x_193) ;  /* 0xfffffffc00107947 */ /* 0x000fea000383ffff */
.L_x_183:
[----:B0-----:R0:W1:Y:S02]  /*7ed0*/  SYNCS.PHASECHK.TRANS64.TRYWAIT P0, [R6+URZ], R3 ;  /* 0x00000003060075a7 */ /* 0x001064000800017f */
[----:B-1----:R-:W-:Y:S05]  /*7ee0*/  @!P0 NANOSLEEP.SYNCS 0x989680 ;  /* 0x009896800000895d */ /* 0x002fea0003900000 */
[----:B------:R-:W1:Y:S02]  /*7ef0*/  @!P0 SYNCS.PHASECHK.TRANS64 P0, [R6+URZ], R3 ;  /* 0x00000003060085a7 */ /* 0x000e64000800007f */
[----:B-1----:R-:W-:Y:S05]  /*7f00*/  @!P0 BRA `(.L_x_183) ;  /* 0xfffffffc00f08947 */ /* 0x002fea000383ffff */
[----:B------:R-:W-:Y:S05]  /*7f10*/  BRA `(.L_x_194) ;  /* 0xfffffffc00207947 */ /* 0x000fea000383ffff */
.L_x_184:
[----:B-1----:R1:W2:Y:S02]  /*7f20*/  SYNCS.PHASECHK.TRANS64.TRYWAIT P0, [R7+URZ], R4 ;  /* 0x00000004070075a7 */ /* 0x0022a4000800017f */
[----:B--2---:R-:W-:Y:S05]  /*7f30*/  @!P0 NANOSLEEP.SYNCS 0x989680 ;  /* 0x009896800000895d */ /* 0x004fea0003900000 */
[----:B------:R-:W2:Y:S02]  /*7f40*/  @!P0 SYNCS.PHASECHK.TRANS64 P0, [R7+URZ], R4 ;  /* 0x00000004070085a7 */ /* 0x000ea4000800007f */
[----:B--2---:R-:W-:Y:S05]  /*7f50*/  @!P0 BRA `(.L_x_184) ;  /* 0xfffffffc00f08947 */ /* 0x004fea000383ffff */
[----:B------:R-:W-:Y:S05]  /*7f60*/  BRA `(.L_x_195) ;  /* 0xfffffffc00287947 */ /* 0x000fea000383ffff */
.L_x_196:
[----:B------:R-:W-:-:S00]  /*7f70*/  BRA `(.L_x_196) ;  /* 0xfffffffc00fc7947 */ /* 0x000fc0000383ffff */
[----:B------:R-:W-:-:S00]  /*7f80*/  NOP ;  /* 0x0000000000007918 */ /* 0x000fc00000000000 */
[----:B------:R-:W-:-:S00]  /*7f90*/  NOP ;  /* 0x0000000000007918 */ /* 0x000fc00000000000 */
[----:B------:R-:W-:-:S00]  /*7fa0*/  NOP ;  /* 0x0000000000007918 */ /* 0x000fc00000000000 */
[----:B------:R-:W-:-:S00]  /*7fb0*/  NOP ;  /* 0x0000000000007918 */ /* 0x000fc00000000000 */
[----:B------:R-:W-:-:S00]  /*7fc0*/  NOP ;  /* 0x0000000000007918 */ /* 0x000fc00000000000 */
[----:B------:R-:W-:-:S00]  /*7fd0*/  NOP ;  /* 0x0000000000007918 */ /* 0x000fc00000000000 */
[----:B------:R-:W-:-:S00]  /*7fe0*/  NOP ;  /* 0x0000000000007918 */ /* 0x000fc00000000000 */
[----:B------:R-:W-:-:S00]  /*7ff0*/  NOP ;  /* 0x0000000000007918 */ /* 0x000fc00000000000 */
.L_x_197:


//--------------------- .nv.global.init           --------------------------
	.section	.nv.global.init,"aw",@progbits
.nv.global.init:
	.type		$str$22,@object
	.size		$str$22,($str$23 - $str$22)
$str$22:
        /*0000*/ 	.byte	0x6b, 0x5f, 0x74, 0x69, 0x6c, 0x65, 0x5f, 0x63, 0x6f, 0x75, 0x6e, 0x74, 0x20, 0x3e, 0x3d, 0x20
        /*0010*/ 	.byte	0x31, 0x00
	.type		$str$23,@object
	.size		$str$23,(__unnamed_1 - $str$23)
$str$23:
        /*0012*/ 	.byte	0x2f, 0x74, 0x6d, 0x70, 0x2f, 0x63, 0x75, 0x74, 0x6c, 0x61, 0x73, 0x73, 0x5f, 0x73, 0x77, 0x65
        /*0022*/ 	.byte	0x65, 0x70, 0x5f, 0x73, 0x72, 0x63, 0x2f, 0x69, 0x6e, 0x63, 0x6c, 0x75, 0x64, 0x65, 0x2f, 0x63
        /*0032*/ 	.byte	0x75, 0x74, 0x6c, 0x61, 0x73, 0x73, 0x2f, 0x67, 0x65, 0x6d, 0x6d, 0x2f, 0x63, 0x6f, 0x6c, 0x6c
        /*0042*/ 	.byte	0x65, 0x63, 0x74, 0x69, 0x76, 0x65, 0x2f, 0x73, 0x6d, 0x39, 0x30, 0x5f, 0x6d, 0x6d, 0x61, 0x5f
        /*0052*/ 	.byte	0x74, 0x6d, 0x61, 0x5f, 0x67, 0x6d, 0x6d, 0x61, 0x5f, 0x73, 0x73, 0x5f, 0x77, 0x61, 0x72, 0x70
        /*0062*/ 	.byte	0x73, 0x70, 0x65, 0x63, 0x69, 0x61, 0x6c, 0x69, 0x7a, 0x65, 0x64, 0x2e, 0x68, 0x70, 0x70, 0x00
	.type		__unnamed_1,@object
	.size		__unnamed_1,(.L_0 - __unnamed_1)
__unnamed_1:
        /*0072*/ 	.byte	0x76, 0x6f, 0x69, 0x64, 0x20, 0x63, 0x75, 0x74, 0x6c, 0x61, 0x73, 0x73, 0x3a, 0x3a, 0x67, 0x65
        /* <DEDUP_REMOVED lines=180> */
        /*0bc2*/ 	.byte	0x69, 0x74, 0x79, 0x5d, 0x00
.L_0:


//--------------------- .nv.shared._ZN7cutlass13device_kernelINS_4gemm6kernel13GemmUniversalIN4cute5tupleIJiiiiEEENS1_10collective13CollectiveMmaINS1_34MainloopSm90TmaGmmaWarpSpecializedILi4ENS5_IJNS4_1CILi1EEENSA_ILi2EEESB_EEENS1_35KernelTmaWarpSpecializedCooperativeEEENS5_IJNSA_ILi128EEESG_NSA_ILi64EEEEEENS_6half_tENS5_IJlSB_lEEESJ_SK_NS4_8TiledMMAINS4_8MMA_AtomIJNS4_4SM904GMMA26MMA_64x128x16_F32F16F16_SSILNSO_5MajorE0ELSQ_0ELNSO_7ScaleInE1ELSR_1EEEEEENS4_6LayoutINS5_IJSC_SB_SB_EEENS5_IJSB_NSA_ILi0EEESW_EEEEENS5_IJNS4_10UnderscoreESZ_SZ_EEEEENS4_23SM90_TMA_LOAD_MULTICASTENS4_14ComposedLayoutINS4_7SwizzleILi3ELi4ELi3EEENS4_18smem_ptr_flag_bitsILi16EEENSU_INS5_IJNSA_ILi8EEESH_EEENS5_IJSH_SB_EEEEEEEvNS4_8identityENS4_13SM90_TMA_LOADES1C_vS1D_EENS_8epilogue10collective6detail29Sm90TmaWarpSpecializedAdapterINS1H_15DefaultEpilogueISJ_SK_SK_NS1G_6thread17LinearCombinationISJ_Li1EffLNS1L_9ScaleType4KindE0ELNS_15FloatRoundStyleE2ESJ_EENS1_15EpilogueDefaultEEEEEvvEEEEvNT_6ParamsE --------------------------
	.section	.nv.shared._ZN7cutlass13device_kernelINS_4gemm6kernel13GemmUniversalIN4cute5tupleIJiiiiEEENS1_10collective13CollectiveMmaINS1_34MainloopSm90TmaGmmaWarpSpecializedILi4ENS5_IJNS4_1CILi1EEENSA_ILi2EEESB_EEENS1_35KernelTmaWarpSpecializedCooperativeEEENS5_IJNSA_ILi128EEESG_NSA_ILi64EEEEEENS_6half_tENS5_IJlSB_lEEESJ_SK_NS4_8TiledMMAINS4_8MMA_AtomIJNS4_4SM904GMMA26MMA_64x128x16_F32F16F16_SSILNSO_5MajorE0ELSQ_0ELNSO_7ScaleInE1ELSR_1EEEEEENS4_6LayoutINS5_IJSC_SB_SB_EEENS5_IJSB_NSA_ILi0EEESW_EEEEENS5_IJNS4_10UnderscoreESZ_SZ_EEEEENS4_23SM90_TMA_LOAD_MULTICASTENS4_14ComposedLayoutINS4_7SwizzleILi3ELi4ELi3EEENS4_18smem_ptr_flag_bitsILi16EEENSU_INS5_IJNSA_ILi8EEESH_EEENS5_IJSH_SB_EEEEEEEvNS4_8identityENS4_13SM90_TMA_LOADES1C_vS1D_EENS_8epilogue10collective6detail29Sm90TmaWarpSpecializedAdapterINS1H_15DefaultEpilogueISJ_SK_SK_NS1G_6thread17LinearCombinationISJ_Li1EffLNS1L_9ScaleType4KindE0ELNS_15FloatRoundStyleE2ESJ_EENS1_15EpilogueDefaultEEEEEvvEEEEvNT_6ParamsE,"aw",@nobits
	.sectionflags	@""
	.align	16
	.zero		1024


//--------------------- .nv.shared.reserved.0     --------------------------
	.section	.nv.shared.reserved.0,"aw",@nobits
	.weak		__nv_reservedSMEM_offset_0_alias
	.size		__nv_reservedSMEM_offset_0_alias, 0, 0
	.other		__nv_reservedSMEM_offset_0_alias,@"STO_CUDA_RESERVED_SHARED STV_DEFAULT"
__nv_reservedSMEM_offset_0_alias:
	.zero		0


//--------------------- .nv.global                --------------------------
	.section	.nv.global,"aw",@nobits
.nv.global:
	.type		_ZN40_INTERNAL_d6c08209_4_k_cu_36e29ab7_363324cute1_E,@object
	.size		_ZN40_INTERNAL_d6c08209_4_k_cu_36e29ab7_363324cute1_E,(_ZN40_INTERNAL_d6c08209_4_k_cu_36e29ab7_363324cuda3std3__45__cpo6cbeginE - _ZN40_INTERNAL_d6c08209_4_k_cu_36e29ab7_363324cute1_E)
_ZN40_INTERNAL_d6c08209_4_k_cu_36e29ab7_363324cute1_E:
	.zero		1
	.type		_ZN40_INTERNAL_d6c08209_4_k_cu_36e29ab7_363324cuda3std3__45__cpo6cbeginE,@object
	.size		_ZN40_INTERNAL_d6c08209_4_k_cu_36e29ab7_363324cuda3std3__45__cpo6cbeginE,(_ZN40_INTERNAL_d6c08209_4_k_cu_36e29ab7_363324cuda3std3__48in_placeE - _ZN40_INTERNAL_d6c08209_4_k_cu_36e29ab7_363324cuda3std3__45__cpo6cbeginE)
_ZN40_INTERNAL_d6c08209_4_k_cu_36e29ab7_363324cuda3std3__45__cpo6cbeginE:
	.zero		1
	.type		_ZN40_INTERNAL_d6c08209_4_k_cu_36e29ab7_363324cuda3std3__48in_placeE,@object
	.size		_ZN40_INTERNAL_d6c08209_4_k_cu_36e29ab7_363324cuda3std3__48in_placeE,(_ZN40_INTERNAL_d6c08209_4_k_cu_36e29ab7_363324cuda3std6ranges3__45__cpo9iter_moveE - _ZN40_INTERNAL_d6c08209_4_k_cu_36e29ab7_363324cuda3std3__48in_placeE)
_ZN40_INTERNAL_d6c08209_4_k_cu_36e29ab7_363324cuda3std3__48in_placeE:
	.zero		1
	.type		_ZN40_INTERNAL_d6c08209_4_k_cu_36e29ab7_363324cuda3std6ranges3__45__cpo9iter_moveE,@object
	.size		_ZN40_INTERNAL_d6c08209_4_k_cu_36e29ab7_363324cuda3std6ranges3__45__cpo9iter_moveE,(_ZN40_INTERNAL_d6c08209_4_k_cu_36e29ab7_363324cuda3std3__45__cpo5beginE - _ZN40_INTERNAL_d6c08209_4_k_cu_36e29ab7_363324cuda3std6ranges3__45__cpo9iter_moveE)
_ZN40_INTERNAL_d6c08209_4_k_cu_36e29ab7_363324cuda3std6ranges3__45__cpo9iter_moveE:
	.zero		1
	.type		_ZN40_INTERNAL_d6c08209_4_k_cu_36e29ab7_363324cuda3std3__45__cpo5beginE,@object
	.size		_ZN40_INTERNAL_d6c08209_4_k_cu_36e29ab7_363324cuda3std3__45__cpo5beginE,(_ZN40_INTERNAL_d6c08209_4_k_cu_36e29ab7_363324cuda3std3__442_GLOBAL__N__d6c08209_4_k_cu_36e29ab7_363326ignoreE - _ZN40_INTERNAL_d6c08209_4_k_cu_36e29ab7_363324cuda3std3__45__cpo5beginE)
_ZN40_INTERNAL_d6c08209_4_k_cu_36e29ab7_363324cuda3std3__45__cpo5beginE:
	.zero		1
	.type		_ZN40_INTERNAL_d6c08209_4_k_cu_36e29ab7_363324cuda3std3__442_GLOBAL__N__d6c08209_4_k_cu_36e29ab7_363326ignoreE,@object
	.size		_ZN40_INTERNAL_d6c08209_4_k_cu_36e29ab7_363324cuda3std3__442_GLOBAL__N__d6c08209_4_k_cu_36e29ab7_363326ignoreE,(_ZN40_INTERNAL_d6c08209_4_k_cu_36e29ab7_363324cute7productE - _ZN40_INTERNAL_d6c08209_4_k_cu_36e29ab7_363324cuda3std3__442_GLOBAL__N__d6c08209_4_k_cu_36e29ab7_363326ignoreE)
_ZN40_INTERNAL_d6c08209_4_k_cu_36e29ab7_363324cuda3std3__442_GLOBAL__N__d6c08209_4_k_cu_36e29ab7_363326ignoreE:
	.zero		1
	.type		_ZN40_INTERNAL_d6c08209_4_k_cu_36e29ab7_363324cute7productE,@object
	.size		_ZN40_INTERNAL_d6c08209_4_k_cu_36e29ab7_363324cute7productE,(_ZN40_INTERNAL_d6c08209_4_k_cu_36e29ab7_363324cuda3std3__45__cpo3endE - _ZN40_INTERNAL_d6c08209_4_k_cu_36e29ab7_363324cute7productE)
_ZN40_INTERNAL_d6c08209_4_k_cu_36e29ab7_363324cute7productE:
	.zero		1
	.type		_ZN40_INTERNAL_d6c08209_4_k_cu_36e29ab7_363324cuda3std3__45__cpo3endE,@object
	.size		_ZN40_INTERNAL_d6c08209_4_k_cu_36e29ab7_363324cuda3std3__45__cpo3endE,(_ZN40_INTERNAL_d6c08209_4_k_cu_36e29ab7_363324cuda3std3__419piecewise_constructE - _ZN40_INTERNAL_d6c08209_4_k_cu_36e29ab7_363324cuda3std3__45__cpo3endE)
_ZN40_INTERNAL_d6c08209_4_k_cu_36e29ab7_363324cuda3std3__45__cpo3endE:
	.zero		1
	.type		_ZN40_INTERNAL_d6c08209_4_k_cu_36e29ab7_363324cuda3std3__419piecewise_constructE,@object
	.size		_ZN40_INTERNAL_d6c08209_4_k_cu_36e29ab7_363324cuda3std3__419piecewise_constructE,(_ZN40_INTERNAL_d6c08209_4_k_cu_36e29ab7_363324cuda3std3__45__cpo4cendE - _ZN40_INTERNAL_d6c08209_4_k_cu_36e29ab7_363324cuda3std3__419piecewise_constructE)
_ZN40_INTERNAL_d6c08209_4_k_cu_36e29ab7_363324cuda3std3__419piecewise_constructE:
	.zero		1
	.type		_ZN40_INTERNAL_d6c08209_4_k_cu_36e29ab7_363324cuda3std3__45__cpo4cendE,@object
	.size		_ZN40_INTERNAL_d6c08209_4_k_cu_36e29ab7_363324cuda3std3__45__cpo4cendE,(_ZN40_INTERNAL_d6c08209_4_k_cu_36e29ab7_363324cuda3std6ranges3__45__cpo4swapE - _ZN40_INTERNAL_d6c08209_4_k_cu_36e29ab7_363324cuda3std3__45__cpo4cendE)
_ZN40_INTERNAL_d6c08209_4_k_cu_36e29ab7_363324cuda3std3__45__cpo4cendE:
	.zero		1
	.type		_ZN40_INTERNAL_d6c08209_4_k_cu_36e29ab7_363324cuda3std6ranges3__45__cpo4swapE,@object
	.size		_ZN40_INTERNAL_d6c08209_4_k_cu_36e29ab7_363324cuda3std6ranges3__45__cpo4swapE,(.L_8 - _ZN40_INTERNAL_d6c08209_4_k_cu_36e29ab7_363324cuda3std6ranges3__45__cpo4swapE)
_ZN40_INTERNAL_d6c08209_4_k_cu_36e29ab7_363324cuda3std6ranges3__45__cpo4swapE:
	.zero		1
.L_8:


//--------------------- .nv.constant0._ZN7cutlass13device_kernelINS_4gemm6kernel13GemmUniversalIN4cute5tupleIJiiiiEEENS1_10collective13CollectiveMmaINS1_34MainloopSm90TmaGmmaWarpSpecializedILi4ENS5_IJNS4_1CILi1EEENSA_ILi2EEESB_EEENS1_35KernelTmaWarpSpecializedCooperativeEEENS5_IJNSA_ILi128EEESG_NSA_ILi64EEEEEENS_6half_tENS5_IJlSB_lEEESJ_SK_NS4_8TiledMMAINS4_8MMA_AtomIJNS4_4SM904GMMA26MMA_64x128x16_F32F16F16_SSILNSO_5MajorE0ELSQ_0ELNSO_7ScaleInE1ELSR_1EEEEEENS4_6LayoutINS5_IJSC_SB_SB_EEENS5_IJSB_NSA_ILi0EEESW_EEEEENS5_IJNS4_10UnderscoreESZ_SZ_EEEEENS4_23SM90_TMA_LOAD_MULTICASTENS4_14ComposedLayoutINS4_7SwizzleILi3ELi4ELi3EEENS4_18smem_ptr_flag_bitsILi16EEENSU_INS5_IJNSA_ILi8EEESH_EEENS5_IJSH_SB_EEEEEEEvNS4_8identityENS4_13SM90_TMA_LOADES1C_vS1D_EENS_8epilogue10collective6detail29Sm90TmaWarpSpecializedAdapterINS1H_15DefaultEpilogueISJ_SK_SK_NS1G_6thread17LinearCombinationISJ_Li1EffLNS1L_9ScaleType4KindE0ELNS_15FloatRoundStyleE2ESJ_EENS1_15EpilogueDefaultEEEEEvvEEEEvNT_6ParamsE --------------------------
	.section	.nv.constant0._ZN7cutlass13device_kernelINS_4gemm6kernel13GemmUniversalIN4cute5tupleIJiiiiEEENS1_10collective13CollectiveMmaINS1_34MainloopSm90TmaGmmaWarpSpecializedILi4ENS5_IJNS4_1CILi1EEENSA_ILi2EEESB_EEENS1_35KernelTmaWarpSpecializedCooperativeEEENS5_IJNSA_ILi128EEESG_NSA_ILi64EEEEEENS_6half_tENS5_IJlSB_lEEESJ_SK_NS4_8TiledMMAINS4_8MMA_AtomIJNS4_4SM904GMMA26MMA_64x128x16_F32F16F16_SSILNSO_5MajorE0ELSQ_0ELNSO_7ScaleInE1ELSR_1EEEEEENS4_6LayoutINS5_IJSC_SB_SB_EEENS5_IJSB_NSA_ILi0EEESW_EEEEENS5_IJNS4_10UnderscoreESZ_SZ_EEEEENS4_23SM90_TMA_LOAD_MULTICASTENS4_14ComposedLayoutINS4_7SwizzleILi3ELi4ELi3EEENS4_18smem_ptr_flag_bitsILi16EEENSU_INS5_IJNSA_ILi8EEESH_EEENS5_IJSH_SB_EEEEEEEvNS4_8identityENS4_13SM90_TMA_LOADES1C_vS1D_EENS_8epilogue10collective6detail29Sm90TmaWarpSpecializedAdapterINS1H_15DefaultEpilogueISJ_SK_SK_NS1G_6thread17LinearCombinationISJ_Li1EffLNS1L_9ScaleType4KindE0ELNS_15FloatRoundStyleE2ESJ_EENS1_15EpilogueDefaultEEEEEvvEEEEvNT_6ParamsE,"a",@progbits
	.sectionflags	@""
	.align	4
.nv.constant0._ZN7cutlass13device_kernelINS_4gemm6kernel13GemmUniversalIN4cute5tupleIJiiiiEEENS1_10collective13CollectiveMmaINS1_34MainloopSm90TmaGmmaWarpSpecializedILi4ENS5_IJNS4_1CILi1EEENSA_ILi2EEESB_EEENS1_35KernelTmaWarpSpecializedCooperativeEEENS5_IJNSA_ILi128EEESG_NSA_ILi64EEEEEENS_6half_tENS5_IJlSB_lEEESJ_SK_NS4_8TiledMMAINS4_8MMA_AtomIJNS4_4SM904GMMA26MMA_64x128x16_F32F16F16_SSILNSO_5MajorE0ELSQ_0ELNSO_7ScaleInE1ELSR_1EEEEEENS4_6LayoutINS5_IJSC_SB_SB_EEENS5_IJSB_NSA_ILi0EEESW_EEEEENS5_IJNS4_10UnderscoreESZ_SZ_EEEEENS4_23SM90_TMA_LOAD_MULTICASTENS4_14ComposedLayoutINS4_7SwizzleILi3ELi4ELi3EEENS4_18smem_ptr_flag_bitsILi16EEENSU_INS5_IJNSA_ILi8EEESH_EEENS5_IJSH_SB_EEEEEEEvNS4_8identityENS4_13SM90_TMA_LOADES1C_vS1D_EENS_8epilogue10collective6detail29Sm90TmaWarpSpecializedAdapterINS1H_15DefaultEpilogueISJ_SK_SK_NS1G_6thread17LinearCombinationISJ_Li1EffLNS1L_9ScaleType4KindE0ELNS_15FloatRoundStyleE2ESJ_EENS1_15EpilogueDefaultEEEEEvvEEEEvNT_6ParamsE:
	.zero		1664


//--------------------- SYMBOLS --------------------------

	.type		.nv.reservedSmem.offset0,@object
	.size		.nv.reservedSmem.offset0,0x4
	.type		__assertfail,@function
